//
// Generated by NVIDIA NVVM Compiler
//
// Compiler Build ID: CL-36424714
// Cuda compilation tools, release 13.0, V13.0.88
// Based on NVVM 20.0.0
//

.version 9.0
.target sm_100
.address_size 64

	// .globl	_Z16reduce_warplevelIfLi256EEvPT_S1_i
// _ZZ16reduce_warplevelIfLi256EEvPT_S1_iE8warpSums has been demoted
// _ZZ16reduce_warplevelIdLi256EEvPT_S1_iE8warpSums has been demoted
// _ZZ16reduce_warplevelIiLi256EEvPT_S1_iE8warpSums has been demoted

.visible .entry _Z16reduce_warplevelIfLi256EEvPT_S1_i(
	.param .u64 .ptr .align 1 _Z16reduce_warplevelIfLi256EEvPT_S1_i_param_0,
	.param .u64 .ptr .align 1 _Z16reduce_warplevelIfLi256EEvPT_S1_i_param_1,
	.param .u32 _Z16reduce_warplevelIfLi256EEvPT_S1_i_param_2
)
{
	.reg .pred 	%p<29>;
	.reg .b32 	%r<86>;
	.reg .b32 	%f<89>;
	.reg .b64 	%rd<23>;
	// demoted variable
	.shared .align 4 .b8 _ZZ16reduce_warplevelIfLi256EEvPT_S1_iE8warpSums[32];
	ld.param.u64 	%rd3, [_Z16reduce_warplevelIfLi256EEvPT_S1_i_param_0];
	ld.param.u64 	%rd2, [_Z16reduce_warplevelIfLi256EEvPT_S1_i_param_1];
	ld.param.u32 	%r26, [_Z16reduce_warplevelIfLi256EEvPT_S1_i_param_2];
	cvta.to.global.u64 	%rd1, %rd3;
	mov.u32 	%r1, %tid.x;
	mov.u32 	%r2, %ctaid.x;
	shl.b32 	%r27, %r2, 8;
	add.s32 	%r3, %r27, %r1;
	mov.u32 	%r28, %nctaid.x;
	shl.b32 	%r4, %r28, 8;
	shr.s32 	%r29, %r26, 31;
	shr.u32 	%r30, %r29, 30;
	add.s32 	%r31, %r26, %r30;
	shr.s32 	%r5, %r31, 2;
	setp.ge.s32 	%p1, %r3, %r5;
	mov.f32 	%f83, 0f00000000;
	@%p1 bra 	$L__BB0_14;
	mov.f32 	%f83, 0f00000000;
	mov.u32 	%r81, %r3;
$L__BB0_2:
	.pragma "nounroll";
	shl.b32 	%r7, %r81, 2;
	or.b32  	%r32, %r7, 3;
	setp.ge.s32 	%p2, %r32, %r26;
	@%p2 bra 	$L__BB0_4;
	mul.wide.s32 	%rd4, %r7, 4;
	add.s64 	%rd5, %rd1, %rd4;
	ld.global.f32 	%f22, [%rd5];
	ld.global.f32 	%f23, [%rd5+4];
	ld.global.f32 	%f24, [%rd5+8];
	ld.global.f32 	%f25, [%rd5+12];
	add.f32 	%f26, %f22, %f23;
	add.f32 	%f27, %f26, %f24;
	add.f32 	%f28, %f27, %f25;
	add.f32 	%f83, %f83, %f28;
$L__BB0_4:
	add.s32 	%r8, %r81, %r4;
	setp.ge.s32 	%p3, %r8, %r5;
	@%p3 bra 	$L__BB0_14;
	shl.b32 	%r9, %r8, 2;
	or.b32  	%r33, %r9, 3;
	setp.ge.s32 	%p4, %r33, %r26;
	@%p4 bra 	$L__BB0_7;
	mul.wide.s32 	%rd6, %r9, 4;
	add.s64 	%rd7, %rd1, %rd6;
	ld.global.f32 	%f29, [%rd7];
	ld.global.f32 	%f30, [%rd7+4];
	ld.global.f32 	%f31, [%rd7+8];
	ld.global.f32 	%f32, [%rd7+12];
	add.f32 	%f33, %f29, %f30;
	add.f32 	%f34, %f33, %f31;
	add.f32 	%f35, %f34, %f32;
	add.f32 	%f83, %f83, %f35;
$L__BB0_7:
	add.s32 	%r10, %r8, %r4;
	setp.ge.s32 	%p5, %r10, %r5;
	@%p5 bra 	$L__BB0_14;
	shl.b32 	%r11, %r10, 2;
	or.b32  	%r34, %r11, 3;
	setp.ge.s32 	%p6, %r34, %r26;
	@%p6 bra 	$L__BB0_10;
	mul.wide.s32 	%rd8, %r11, 4;
	add.s64 	%rd9, %rd1, %rd8;
	ld.global.f32 	%f36, [%rd9];
	ld.global.f32 	%f37, [%rd9+4];
	ld.global.f32 	%f38, [%rd9+8];
	ld.global.f32 	%f39, [%rd9+12];
	add.f32 	%f40, %f36, %f37;
	add.f32 	%f41, %f40, %f38;
	add.f32 	%f42, %f41, %f39;
	add.f32 	%f83, %f83, %f42;
$L__BB0_10:
	add.s32 	%r12, %r10, %r4;
	setp.ge.s32 	%p7, %r12, %r5;
	@%p7 bra 	$L__BB0_14;
	shl.b32 	%r13, %r12, 2;
	or.b32  	%r35, %r13, 3;
	setp.ge.s32 	%p8, %r35, %r26;
	@%p8 bra 	$L__BB0_13;
	mul.wide.s32 	%rd10, %r13, 4;
	add.s64 	%rd11, %rd1, %rd10;
	ld.global.f32 	%f43, [%rd11];
	ld.global.f32 	%f44, [%rd11+4];
	ld.global.f32 	%f45, [%rd11+8];
	ld.global.f32 	%f46, [%rd11+12];
	add.f32 	%f47, %f43, %f44;
	add.f32 	%f48, %f47, %f45;
	add.f32 	%f49, %f48, %f46;
	add.f32 	%f83, %f83, %f49;
$L__BB0_13:
	add.s32 	%r81, %r12, %r4;
	setp.lt.s32 	%p9, %r81, %r5;
	@%p9 bra 	$L__BB0_2;
$L__BB0_14:
	shl.b32 	%r36, %r3, 2;
	shl.b32 	%r15, %r5, 2;
	add.s32 	%r84, %r36, %r15;
	setp.ge.s32 	%p10, %r84, %r26;
	@%p10 bra 	$L__BB0_21;
	shl.b32 	%r37, %r2, 10;
	add.s32 	%r38, %r37, %r4;
	shl.b32 	%r39, %r1, 2;
	add.s32 	%r40, %r38, %r39;
	add.s32 	%r41, %r40, %r15;
	max.s32 	%r42, %r26, %r41;
	setp.lt.s32 	%p11, %r41, %r26;
	selp.u32 	%r43, 1, 0, %p11;
	add.s32 	%r44, %r41, %r43;
	sub.s32 	%r45, %r42, %r44;
	max.u32 	%r46, %r4, 1;
	div.u32 	%r47, %r45, %r46;
	add.s32 	%r17, %r47, %r43;
	and.b32  	%r48, %r17, 3;
	setp.eq.s32 	%p12, %r48, 3;
	@%p12 bra 	$L__BB0_18;
	add.s32 	%r49, %r17, 1;
	and.b32  	%r50, %r49, 3;
	neg.s32 	%r82, %r50;
$L__BB0_17:
	.pragma "nounroll";
	mul.wide.s32 	%rd12, %r84, 4;
	add.s64 	%rd13, %rd1, %rd12;
	ld.global.f32 	%f51, [%rd13];
	add.f32 	%f83, %f83, %f51;
	add.s32 	%r84, %r84, %r4;
	add.s32 	%r82, %r82, 1;
	setp.ne.s32 	%p13, %r82, 0;
	@%p13 bra 	$L__BB0_17;
$L__BB0_18:
	setp.lt.u32 	%p14, %r17, 3;
	@%p14 bra 	$L__BB0_21;
	mul.wide.s32 	%rd16, %r4, 4;
$L__BB0_20:
	mul.wide.s32 	%rd14, %r84, 4;
	add.s64 	%rd15, %rd1, %rd14;
	ld.global.f32 	%f52, [%rd15];
	add.f32 	%f53, %f83, %f52;
	add.s32 	%r51, %r84, %r4;
	add.s64 	%rd17, %rd15, %rd16;
	ld.global.f32 	%f54, [%rd17];
	add.f32 	%f55, %f53, %f54;
	add.s32 	%r52, %r51, %r4;
	add.s64 	%rd18, %rd17, %rd16;
	ld.global.f32 	%f56, [%rd18];
	add.f32 	%f57, %f55, %f56;
	add.s32 	%r53, %r52, %r4;
	add.s64 	%rd19, %rd18, %rd16;
	ld.global.f32 	%f58, [%rd19];
	add.f32 	%f83, %f57, %f58;
	add.s32 	%r84, %r53, %r4;
	setp.lt.s32 	%p15, %r84, %r26;
	@%p15 bra 	$L__BB0_20;
$L__BB0_21:
	and.b32  	%r54, %r1, 31;
	mov.b32 	%r55, %f83;
	shfl.sync.down.b32	%r56|%p16, %r55, 16, 31, -1;
	mov.b32 	%f59, %r56;
	add.f32 	%f60, %f83, %f59;
	mov.b32 	%r57, %f60;
	shfl.sync.down.b32	%r58|%p17, %r57, 8, 31, -1;
	mov.b32 	%f61, %r58;
	add.f32 	%f62, %f60, %f61;
	mov.b32 	%r59, %f62;
	shfl.sync.down.b32	%r60|%p18, %r59, 4, 31, -1;
	mov.b32 	%f63, %r60;
	add.f32 	%f64, %f62, %f63;
	mov.b32 	%r61, %f64;
	shfl.sync.down.b32	%r62|%p19, %r61, 2, 31, -1;
	mov.b32 	%f65, %r62;
	add.f32 	%f66, %f64, %f65;
	mov.b32 	%r63, %f66;
	shfl.sync.down.b32	%r64|%p20, %r63, 1, 31, -1;
	mov.b32 	%f67, %r64;
	add.f32 	%f18, %f66, %f67;
	setp.ne.s32 	%p21, %r54, 0;
	@%p21 bra 	$L__BB0_23;
	shr.u32 	%r65, %r1, 3;
	mov.u32 	%r66, _ZZ16reduce_warplevelIfLi256EEvPT_S1_iE8warpSums;
	add.s32 	%r67, %r66, %r65;
	st.shared.f32 	[%r67], %f18;
$L__BB0_23:
	bar.sync 	0;
	setp.gt.u32 	%p22, %r1, 7;
	@%p22 bra 	$L__BB0_26;
	shl.b32 	%r68, %r1, 2;
	mov.u32 	%r69, _ZZ16reduce_warplevelIfLi256EEvPT_S1_iE8warpSums;
	add.s32 	%r70, %r69, %r68;
	ld.shared.f32 	%f68, [%r70];
	mov.b32 	%r71, %f68;
	shfl.sync.down.b32	%r72|%p23, %r71, 16, 31, -1;
	mov.b32 	%f69, %r72;
	add.f32 	%f70, %f68, %f69;
	mov.b32 	%r73, %f70;
	shfl.sync.down.b32	%r74|%p24, %r73, 8, 31, -1;
	mov.b32 	%f71, %r74;
	add.f32 	%f72, %f70, %f71;
	mov.b32 	%r75, %f72;
	shfl.sync.down.b32	%r76|%p25, %r75, 4, 31, -1;
	mov.b32 	%f73, %r76;
	add.f32 	%f74, %f72, %f73;
	mov.b32 	%r77, %f74;
	shfl.sync.down.b32	%r78|%p26, %r77, 2, 31, -1;
	mov.b32 	%f75, %r78;
	add.f32 	%f76, %f74, %f75;
	mov.b32 	%r79, %f76;
	shfl.sync.down.b32	%r80|%p27, %r79, 1, 31, -1;
	mov.b32 	%f77, %r80;
	add.f32 	%f19, %f76, %f77;
	setp.ne.s32 	%p28, %r1, 0;
	@%p28 bra 	$L__BB0_26;
	cvta.to.global.u64 	%rd20, %rd2;
	mul.wide.u32 	%rd21, %r2, 4;
	add.s64 	%rd22, %rd20, %rd21;
	st.global.f32 	[%rd22], %f19;
$L__BB0_26:
	ret;

}
	// .globl	_Z16reduce_warplevelIdLi256EEvPT_S1_i
.visible .entry _Z16reduce_warplevelIdLi256EEvPT_S1_i(
	.param .u64 .ptr .align 1 _Z16reduce_warplevelIdLi256EEvPT_S1_i_param_0,
	.param .u64 .ptr .align 1 _Z16reduce_warplevelIdLi256EEvPT_S1_i_param_1,
	.param .u32 _Z16reduce_warplevelIdLi256EEvPT_S1_i_param_2
)
{
	.reg .pred 	%p<39>;
	.reg .b32 	%r<106>;
	.reg .b64 	%rd<23>;
	.reg .b64 	%fd<90>;
	// demoted variable
	.shared .align 8 .b8 _ZZ16reduce_warplevelIdLi256EEvPT_S1_iE8warpSums[64];
	ld.param.u64 	%rd3, [_Z16reduce_warplevelIdLi256EEvPT_S1_i_param_0];
	ld.param.u64 	%rd2, [_Z16reduce_warplevelIdLi256EEvPT_S1_i_param_1];
	ld.param.u32 	%r26, [_Z16reduce_warplevelIdLi256EEvPT_S1_i_param_2];
	cvta.to.global.u64 	%rd1, %rd3;
	mov.u32 	%r1, %tid.x;
	mov.u32 	%r2, %ctaid.x;
	shl.b32 	%r27, %r2, 8;
	add.s32 	%r3, %r27, %r1;
	mov.u32 	%r28, %nctaid.x;
	shl.b32 	%r4, %r28, 8;
	shr.s32 	%r29, %r26, 31;
	shr.u32 	%r30, %r29, 30;
	add.s32 	%r31, %r26, %r30;
	shr.s32 	%r5, %r31, 2;
	setp.ge.s32 	%p1, %r3, %r5;
	mov.f64 	%fd84, 0d0000000000000000;
	@%p1 bra 	$L__BB1_14;
	mov.f64 	%fd84, 0d0000000000000000;
	mov.u32 	%r101, %r3;
$L__BB1_2:
	.pragma "nounroll";
	shl.b32 	%r7, %r101, 2;
	or.b32  	%r32, %r7, 3;
	setp.ge.s32 	%p2, %r32, %r26;
	@%p2 bra 	$L__BB1_4;
	mul.wide.s32 	%rd4, %r7, 8;
	add.s64 	%rd5, %rd1, %rd4;
	ld.global.f64 	%fd22, [%rd5];
	ld.global.f64 	%fd23, [%rd5+8];
	ld.global.f64 	%fd24, [%rd5+16];
	ld.global.f64 	%fd25, [%rd5+24];
	add.f64 	%fd26, %fd22, %fd23;
	add.f64 	%fd27, %fd26, %fd24;
	add.f64 	%fd28, %fd27, %fd25;
	add.f64 	%fd84, %fd84, %fd28;
$L__BB1_4:
	add.s32 	%r8, %r101, %r4;
	setp.ge.s32 	%p3, %r8, %r5;
	@%p3 bra 	$L__BB1_14;
	shl.b32 	%r9, %r8, 2;
	or.b32  	%r33, %r9, 3;
	setp.ge.s32 	%p4, %r33, %r26;
	@%p4 bra 	$L__BB1_7;
	mul.wide.s32 	%rd6, %r9, 8;
	add.s64 	%rd7, %rd1, %rd6;
	ld.global.f64 	%fd29, [%rd7];
	ld.global.f64 	%fd30, [%rd7+8];
	ld.global.f64 	%fd31, [%rd7+16];
	ld.global.f64 	%fd32, [%rd7+24];
	add.f64 	%fd33, %fd29, %fd30;
	add.f64 	%fd34, %fd33, %fd31;
	add.f64 	%fd35, %fd34, %fd32;
	add.f64 	%fd84, %fd84, %fd35;
$L__BB1_7:
	add.s32 	%r10, %r8, %r4;
	setp.ge.s32 	%p5, %r10, %r5;
	@%p5 bra 	$L__BB1_14;
	shl.b32 	%r11, %r10, 2;
	or.b32  	%r34, %r11, 3;
	setp.ge.s32 	%p6, %r34, %r26;
	@%p6 bra 	$L__BB1_10;
	mul.wide.s32 	%rd8, %r11, 8;
	add.s64 	%rd9, %rd1, %rd8;
	ld.global.f64 	%fd36, [%rd9];
	ld.global.f64 	%fd37, [%rd9+8];
	ld.global.f64 	%fd38, [%rd9+16];
	ld.global.f64 	%fd39, [%rd9+24];
	add.f64 	%fd40, %fd36, %fd37;
	add.f64 	%fd41, %fd40, %fd38;
	add.f64 	%fd42, %fd41, %fd39;
	add.f64 	%fd84, %fd84, %fd42;
$L__BB1_10:
	add.s32 	%r12, %r10, %r4;
	setp.ge.s32 	%p7, %r12, %r5;
	@%p7 bra 	$L__BB1_14;
	shl.b32 	%r13, %r12, 2;
	or.b32  	%r35, %r13, 3;
	setp.ge.s32 	%p8, %r35, %r26;
	@%p8 bra 	$L__BB1_13;
	mul.wide.s32 	%rd10, %r13, 8;
	add.s64 	%rd11, %rd1, %rd10;
	ld.global.f64 	%fd43, [%rd11];
	ld.global.f64 	%fd44, [%rd11+8];
	ld.global.f64 	%fd45, [%rd11+16];
	ld.global.f64 	%fd46, [%rd11+24];
	add.f64 	%fd47, %fd43, %fd44;
	add.f64 	%fd48, %fd47, %fd45;
	add.f64 	%fd49, %fd48, %fd46;
	add.f64 	%fd84, %fd84, %fd49;
$L__BB1_13:
	add.s32 	%r101, %r12, %r4;
	setp.lt.s32 	%p9, %r101, %r5;
	@%p9 bra 	$L__BB1_2;
$L__BB1_14:
	shl.b32 	%r36, %r3, 2;
	shl.b32 	%r15, %r5, 2;
	add.s32 	%r104, %r36, %r15;
	setp.ge.s32 	%p10, %r104, %r26;
	@%p10 bra 	$L__BB1_21;
	shl.b32 	%r37, %r2, 10;
	add.s32 	%r38, %r37, %r4;
	shl.b32 	%r39, %r1, 2;
	add.s32 	%r40, %r38, %r39;
	add.s32 	%r41, %r40, %r15;
	max.s32 	%r42, %r26, %r41;
	setp.lt.s32 	%p11, %r41, %r26;
	selp.u32 	%r43, 1, 0, %p11;
	add.s32 	%r44, %r41, %r43;
	sub.s32 	%r45, %r42, %r44;
	max.u32 	%r46, %r4, 1;
	div.u32 	%r47, %r45, %r46;
	add.s32 	%r17, %r47, %r43;
	and.b32  	%r48, %r17, 3;
	setp.eq.s32 	%p12, %r48, 3;
	@%p12 bra 	$L__BB1_18;
	add.s32 	%r49, %r17, 1;
	and.b32  	%r50, %r49, 3;
	neg.s32 	%r102, %r50;
$L__BB1_17:
	.pragma "nounroll";
	mul.wide.s32 	%rd12, %r104, 8;
	add.s64 	%rd13, %rd1, %rd12;
	ld.global.f64 	%fd51, [%rd13];
	add.f64 	%fd84, %fd84, %fd51;
	add.s32 	%r104, %r104, %r4;
	add.s32 	%r102, %r102, 1;
	setp.ne.s32 	%p13, %r102, 0;
	@%p13 bra 	$L__BB1_17;
$L__BB1_18:
	setp.lt.u32 	%p14, %r17, 3;
	@%p14 bra 	$L__BB1_21;
	mul.wide.s32 	%rd16, %r4, 8;
$L__BB1_20:
	mul.wide.s32 	%rd14, %r104, 8;
	add.s64 	%rd15, %rd1, %rd14;
	ld.global.f64 	%fd52, [%rd15];
	add.f64 	%fd53, %fd84, %fd52;
	add.s32 	%r51, %r104, %r4;
	add.s64 	%rd17, %rd15, %rd16;
	ld.global.f64 	%fd54, [%rd17];
	add.f64 	%fd55, %fd53, %fd54;
	add.s32 	%r52, %r51, %r4;
	add.s64 	%rd18, %rd17, %rd16;
	ld.global.f64 	%fd56, [%rd18];
	add.f64 	%fd57, %fd55, %fd56;
	add.s32 	%r53, %r52, %r4;
	add.s64 	%rd19, %rd18, %rd16;
	ld.global.f64 	%fd58, [%rd19];
	add.f64 	%fd84, %fd57, %fd58;
	add.s32 	%r104, %r53, %r4;
	setp.lt.s32 	%p15, %r104, %r26;
	@%p15 bra 	$L__BB1_20;
$L__BB1_21:
	and.b32  	%r74, %r1, 31;
	// begin inline asm
	mov.b64 {%r54,%r55}, %fd84;
	// end inline asm
	shfl.sync.down.b32	%r57|%p16, %r55, 16, 31, -1;
	shfl.sync.down.b32	%r56|%p17, %r54, 16, 31, -1;
	// begin inline asm
	mov.b64 %fd60, {%r56,%r57};
	// end inline asm
	add.f64 	%fd61, %fd84, %fd60;
	// begin inline asm
	mov.b64 {%r58,%r59}, %fd61;
	// end inline asm
	shfl.sync.down.b32	%r61|%p18, %r59, 8, 31, -1;
	shfl.sync.down.b32	%r60|%p19, %r58, 8, 31, -1;
	// begin inline asm
	mov.b64 %fd62, {%r60,%r61};
	// end inline asm
	add.f64 	%fd63, %fd61, %fd62;
	// begin inline asm
	mov.b64 {%r62,%r63}, %fd63;
	// end inline asm
	shfl.sync.down.b32	%r65|%p20, %r63, 4, 31, -1;
	shfl.sync.down.b32	%r64|%p21, %r62, 4, 31, -1;
	// begin inline asm
	mov.b64 %fd64, {%r64,%r65};
	// end inline asm
	add.f64 	%fd65, %fd63, %fd64;
	// begin inline asm
	mov.b64 {%r66,%r67}, %fd65;
	// end inline asm
	shfl.sync.down.b32	%r69|%p22, %r67, 2, 31, -1;
	shfl.sync.down.b32	%r68|%p23, %r66, 2, 31, -1;
	// begin inline asm
	mov.b64 %fd66, {%r68,%r69};
	// end inline asm
	add.f64 	%fd67, %fd65, %fd66;
	// begin inline asm
	mov.b64 {%r70,%r71}, %fd67;
	// end inline asm
	shfl.sync.down.b32	%r73|%p24, %r71, 1, 31, -1;
	shfl.sync.down.b32	%r72|%p25, %r70, 1, 31, -1;
	// begin inline asm
	mov.b64 %fd68, {%r72,%r73};
	// end inline asm
	add.f64 	%fd18, %fd67, %fd68;
	setp.ne.s32 	%p26, %r74, 0;
	@%p26 bra 	$L__BB1_23;
	shr.u32 	%r75, %r1, 2;
	mov.u32 	%r76, _ZZ16reduce_warplevelIdLi256EEvPT_S1_iE8warpSums;
	add.s32 	%r77, %r76, %r75;
	st.shared.f64 	[%r77], %fd18;
$L__BB1_23:
	bar.sync 	0;
	setp.gt.u32 	%p27, %r1, 7;
	@%p27 bra 	$L__BB1_26;
	shl.b32 	%r98, %r1, 3;
	mov.u32 	%r99, _ZZ16reduce_warplevelIdLi256EEvPT_S1_iE8warpSums;
	add.s32 	%r100, %r99, %r98;
	ld.shared.f64 	%fd69, [%r100];
	// begin inline asm
	mov.b64 {%r78,%r79}, %fd69;
	// end inline asm
	shfl.sync.down.b32	%r81|%p28, %r79, 16, 31, -1;
	shfl.sync.down.b32	%r80|%p29, %r78, 16, 31, -1;
	// begin inline asm
	mov.b64 %fd70, {%r80,%r81};
	// end inline asm
	add.f64 	%fd71, %fd69, %fd70;
	// begin inline asm
	mov.b64 {%r82,%r83}, %fd71;
	// end inline asm
	shfl.sync.down.b32	%r85|%p30, %r83, 8, 31, -1;
	shfl.sync.down.b32	%r84|%p31, %r82, 8, 31, -1;
	// begin inline asm
	mov.b64 %fd72, {%r84,%r85};
	// end inline asm
	add.f64 	%fd73, %fd71, %fd72;
	// begin inline asm
	mov.b64 {%r86,%r87}, %fd73;
	// end inline asm
	shfl.sync.down.b32	%r89|%p32, %r87, 4, 31, -1;
	shfl.sync.down.b32	%r88|%p33, %r86, 4, 31, -1;
	// begin inline asm
	mov.b64 %fd74, {%r88,%r89};
	// end inline asm
	add.f64 	%fd75, %fd73, %fd74;
	// begin inline asm
	mov.b64 {%r90,%r91}, %fd75;
	// end inline asm
	shfl.sync.down.b32	%r93|%p34, %r91, 2, 31, -1;
	shfl.sync.down.b32	%r92|%p35, %r90, 2, 31, -1;
	// begin inline asm
	mov.b64 %fd76, {%r92,%r93};
	// end inline asm
	add.f64 	%fd77, %fd75, %fd76;
	// begin inline asm
	mov.b64 {%r94,%r95}, %fd77;
	// end inline asm
	shfl.sync.down.b32	%r97|%p36, %r95, 1, 31, -1;
	shfl.sync.down.b32	%r96|%p37, %r94, 1, 31, -1;
	// begin inline asm
	mov.b64 %fd78, {%r96,%r97};
	// end inline asm
	add.f64 	%fd19, %fd77, %fd78;
	setp.ne.s32 	%p38, %r1, 0;
	@%p38 bra 	$L__BB1_26;
	cvta.to.global.u64 	%rd20, %rd2;
	mul.wide.u32 	%rd21, %r2, 8;
	add.s64 	%rd22, %rd20, %rd21;
	st.global.f64 	[%rd22], %fd19;
$L__BB1_26:
	ret;

}
	// .globl	_Z16reduce_warplevelIiLi256EEvPT_S1_i
.visible .entry _Z16reduce_warplevelIiLi256EEvPT_S1_i(
	.param .u64 .ptr .align 1 _Z16reduce_warplevelIiLi256EEvPT_S1_i_param_0,
	.param .u64 .ptr .align 1 _Z16reduce_warplevelIiLi256EEvPT_S1_i_param_1,
	.param .u32 _Z16reduce_warplevelIiLi256EEvPT_S1_i_param_2
)
{
	.reg .pred 	%p<29>;
	.reg .b32 	%r<154>;
	.reg .b64 	%rd<23>;
	// demoted variable
	.shared .align 4 .b8 _ZZ16reduce_warplevelIiLi256EEvPT_S1_iE8warpSums[32];
	ld.param.u64 	%rd3, [_Z16reduce_warplevelIiLi256EEvPT_S1_i_param_0];
	ld.param.u64 	%rd2, [_Z16reduce_warplevelIiLi256EEvPT_S1_i_param_1];
	ld.param.u32 	%r45, [_Z16reduce_warplevelIiLi256EEvPT_S1_i_param_2];
	cvta.to.global.u64 	%rd1, %rd3;
	mov.u32 	%r1, %tid.x;
	mov.u32 	%r2, %ctaid.x;
	shl.b32 	%r47, %r2, 8;
	add.s32 	%r3, %r47, %r1;
	mov.u32 	%r48, %nctaid.x;
	shl.b32 	%r4, %r48, 8;
	shr.s32 	%r49, %r45, 31;
	shr.u32 	%r50, %r49, 30;
	add.s32 	%r51, %r45, %r50;
	shr.s32 	%r5, %r51, 2;
	setp.ge.s32 	%p1, %r3, %r5;
	mov.b32 	%r144, 0;
	@%p1 bra 	$L__BB2_14;
	mov.b32 	%r144, 0;
	mov.u32 	%r138, %r3;
$L__BB2_2:
	.pragma "nounroll";
	shl.b32 	%r8, %r138, 2;
	or.b32  	%r53, %r8, 3;
	setp.ge.s32 	%p2, %r53, %r45;
	@%p2 bra 	$L__BB2_4;
	mul.wide.s32 	%rd4, %r8, 4;
	add.s64 	%rd5, %rd1, %rd4;
	ld.global.u32 	%r54, [%rd5];
	ld.global.u32 	%r55, [%rd5+4];
	ld.global.u32 	%r56, [%rd5+8];
	ld.global.u32 	%r57, [%rd5+12];
	add.s32 	%r58, %r54, %r144;
	add.s32 	%r59, %r58, %r55;
	add.s32 	%r60, %r59, %r56;
	add.s32 	%r144, %r60, %r57;
$L__BB2_4:
	add.s32 	%r11, %r138, %r4;
	setp.ge.s32 	%p3, %r11, %r5;
	@%p3 bra 	$L__BB2_14;
	shl.b32 	%r12, %r11, 2;
	or.b32  	%r61, %r12, 3;
	setp.ge.s32 	%p4, %r61, %r45;
	@%p4 bra 	$L__BB2_7;
	mul.wide.s32 	%rd6, %r12, 4;
	add.s64 	%rd7, %rd1, %rd6;
	ld.global.u32 	%r62, [%rd7];
	ld.global.u32 	%r63, [%rd7+4];
	ld.global.u32 	%r64, [%rd7+8];
	ld.global.u32 	%r65, [%rd7+12];
	add.s32 	%r66, %r62, %r144;
	add.s32 	%r67, %r66, %r63;
	add.s32 	%r68, %r67, %r64;
	add.s32 	%r144, %r68, %r65;
$L__BB2_7:
	add.s32 	%r15, %r11, %r4;
	setp.ge.s32 	%p5, %r15, %r5;
	@%p5 bra 	$L__BB2_14;
	shl.b32 	%r16, %r15, 2;
	or.b32  	%r69, %r16, 3;
	setp.ge.s32 	%p6, %r69, %r45;
	@%p6 bra 	$L__BB2_10;
	mul.wide.s32 	%rd8, %r16, 4;
	add.s64 	%rd9, %rd1, %rd8;
	ld.global.u32 	%r70, [%rd9];
	ld.global.u32 	%r71, [%rd9+4];
	ld.global.u32 	%r72, [%rd9+8];
	ld.global.u32 	%r73, [%rd9+12];
	add.s32 	%r74, %r70, %r144;
	add.s32 	%r75, %r74, %r71;
	add.s32 	%r76, %r75, %r72;
	add.s32 	%r144, %r76, %r73;
$L__BB2_10:
	add.s32 	%r19, %r15, %r4;
	setp.ge.s32 	%p7, %r19, %r5;
	@%p7 bra 	$L__BB2_14;
	shl.b32 	%r20, %r19, 2;
	or.b32  	%r77, %r20, 3;
	setp.ge.s32 	%p8, %r77, %r45;
	@%p8 bra 	$L__BB2_13;
	mul.wide.s32 	%rd10, %r20, 4;
	add.s64 	%rd11, %rd1, %rd10;
	ld.global.u32 	%r78, [%rd11];
	ld.global.u32 	%r79, [%rd11+4];
	ld.global.u32 	%r80, [%rd11+8];
	ld.global.u32 	%r81, [%rd11+12];
	add.s32 	%r82, %r78, %r144;
	add.s32 	%r83, %r82, %r79;
	add.s32 	%r84, %r83, %r80;
	add.s32 	%r144, %r84, %r81;
$L__BB2_13:
	add.s32 	%r138, %r19, %r4;
	setp.lt.s32 	%p9, %r138, %r5;
	@%p9 bra 	$L__BB2_2;
$L__BB2_14:
	shl.b32 	%r85, %r3, 2;
	shl.b32 	%r25, %r5, 2;
	add.s32 	%r148, %r85, %r25;
	setp.ge.s32 	%p10, %r148, %r45;
	@%p10 bra 	$L__BB2_21;
	shl.b32 	%r87, %r2, 10;
	add.s32 	%r88, %r87, %r4;
	shl.b32 	%r89, %r1, 2;
	add.s32 	%r90, %r88, %r89;
	add.s32 	%r91, %r90, %r25;
	max.s32 	%r92, %r45, %r91;
	setp.lt.s32 	%p11, %r91, %r45;
	selp.u32 	%r93, 1, 0, %p11;
	add.s32 	%r94, %r91, %r93;
	sub.s32 	%r95, %r92, %r94;
	max.u32 	%r96, %r4, 1;
	div.u32 	%r97, %r95, %r96;
	add.s32 	%r27, %r97, %r93;
	and.b32  	%r98, %r27, 3;
	setp.eq.s32 	%p12, %r98, 3;
	@%p12 bra 	$L__BB2_18;
	add.s32 	%r99, %r27, 1;
	and.b32  	%r100, %r99, 3;
	neg.s32 	%r145, %r100;
$L__BB2_17:
	.pragma "nounroll";
	mul.wide.s32 	%rd12, %r148, 4;
	add.s64 	%rd13, %rd1, %rd12;
	ld.global.u32 	%r101, [%rd13];
	add.s32 	%r144, %r101, %r144;
	add.s32 	%r148, %r148, %r4;
	add.s32 	%r145, %r145, 1;
	setp.ne.s32 	%p13, %r145, 0;
	@%p13 bra 	$L__BB2_17;
$L__BB2_18:
	setp.lt.u32 	%p14, %r27, 3;
	@%p14 bra 	$L__BB2_21;
	mul.wide.s32 	%rd16, %r4, 4;
$L__BB2_20:
	mul.wide.s32 	%rd14, %r148, 4;
	add.s64 	%rd15, %rd1, %rd14;
	ld.global.u32 	%r102, [%rd15];
	add.s32 	%r103, %r102, %r144;
	add.s32 	%r104, %r148, %r4;
	add.s64 	%rd17, %rd15, %rd16;
	ld.global.u32 	%r105, [%rd17];
	add.s32 	%r106, %r105, %r103;
	add.s32 	%r107, %r104, %r4;
	add.s64 	%rd18, %rd17, %rd16;
	ld.global.u32 	%r108, [%rd18];
	add.s32 	%r109, %r108, %r106;
	add.s32 	%r110, %r107, %r4;
	add.s64 	%rd19, %rd18, %rd16;
	ld.global.u32 	%r111, [%rd19];
	add.s32 	%r144, %r111, %r109;
	add.s32 	%r148, %r110, %r4;
	setp.lt.s32 	%p15, %r148, %r45;
	@%p15 bra 	$L__BB2_20;
$L__BB2_21:
	and.b32  	%r112, %r1, 31;
	shfl.sync.down.b32	%r113|%p16, %r144, 16, 31, -1;
	add.s32 	%r114, %r113, %r144;
	shfl.sync.down.b32	%r115|%p17, %r114, 8, 31, -1;
	add.s32 	%r116, %r115, %r114;
	shfl.sync.down.b32	%r117|%p18, %r116, 4, 31, -1;
	add.s32 	%r118, %r117, %r116;
	shfl.sync.down.b32	%r119|%p19, %r118, 2, 31, -1;
	add.s32 	%r120, %r119, %r118;
	shfl.sync.down.b32	%r121|%p20, %r120, 1, 31, -1;
	add.s32 	%r43, %r121, %r120;
	setp.ne.s32 	%p21, %r112, 0;
	@%p21 bra 	$L__BB2_23;
	shr.u32 	%r122, %r1, 3;
	mov.u32 	%r123, _ZZ16reduce_warplevelIiLi256EEvPT_S1_iE8warpSums;
	add.s32 	%r124, %r123, %r122;
	st.shared.u32 	[%r124], %r43;
$L__BB2_23:
	bar.sync 	0;
	setp.gt.u32 	%p22, %r1, 7;
	@%p22 bra 	$L__BB2_26;
	shl.b32 	%r125, %r1, 2;
	mov.u32 	%r126, _ZZ16reduce_warplevelIiLi256EEvPT_S1_iE8warpSums;
	add.s32 	%r127, %r126, %r125;
	ld.shared.u32 	%r128, [%r127];
	shfl.sync.down.b32	%r129|%p23, %r128, 16, 31, -1;
	add.s32 	%r130, %r129, %r128;
	shfl.sync.down.b32	%r131|%p24, %r130, 8, 31, -1;
	add.s32 	%r132, %r131, %r130;
	shfl.sync.down.b32	%r133|%p25, %r132, 4, 31, -1;
	add.s32 	%r134, %r133, %r132;
	shfl.sync.down.b32	%r135|%p26, %r134, 2, 31, -1;
	add.s32 	%r136, %r135, %r134;
	shfl.sync.down.b32	%r137|%p27, %r136, 1, 31, -1;
	add.s32 	%r44, %r137, %r136;
	setp.ne.s32 	%p28, %r1, 0;
	@%p28 bra 	$L__BB2_26;
	cvta.to.global.u64 	%rd20, %rd2;
	mul.wide.u32 	%rd21, %r2, 4;
	add.s64 	%rd22, %rd20, %rd21;
	st.global.u32 	[%rd22], %r44;
$L__BB2_26:
	ret;

}


// ===== COMPILED SASS (sm_100) =====

	.target	sm_100

	.elftype	@"ET_EXEC"


//--------------------- .note.nv.tkinfo           --------------------------
	.section	.note.nv.tkinfo,"",@"SHT_NOTE"
	.sectionflags	@"SHF_NOTE_NV_TKINFO"
	.tkinfo
        /*0018*/ 	.word	0x00000002
        /*0030*/ 	.string	""
        /*0030*/ 	.string	"ptxas"
        /*0030*/ 	.string	"Cuda compilation tools, release 13.0, V13.0.88"
        /*0030*/ 	.string	"Build cuda_13.0.r13.0/compiler.36424714_0"
        /*0030*/ 	.string	"-arch sm_100 -m 64 "



//--------------------- .note.nv.cuinfo           --------------------------
	.section	.note.nv.cuinfo,"",@"SHT_NOTE"
	.sectionflags	@"SHF_NOTE_NV_CUINFO"
        /*0018*/ 	.short	0x0002
        /*001a*/ 	.short	0x0064
        /*001c*/ 	.short	0x0082
	.zero		2


//--------------------- .nv.info                  --------------------------
	.section	.nv.info,"",@"SHT_CUDA_INFO"
	.align	4


	//----- nvinfo : EIATTR_REGCOUNT
	.align		4
        /*0000*/ 	.byte	0x04, 0x2f
        /*0002*/ 	.short	(.L_1 - .L_0)
	.align		4
.L_0:
        /*0004*/ 	.word	index@(_Z16reduce_warplevelIfLi256EEvPT_S1_i)
        /*0008*/ 	.word	0x00000013


	//----- nvinfo : EIATTR_FRAME_SIZE
	.align		4
.L_1:
        /*000c*/ 	.byte	0x04, 0x11
        /*000e*/ 	.short	(.L_3 - .L_2)
	.align		4
.L_2:
        /*0010*/ 	.word	index@(_Z16reduce_warplevelIfLi256EEvPT_S1_i)
        /*0014*/ 	.word	0x00000000


	//----- nvinfo : EIATTR_REGCOUNT
	.align		4
.L_3:
        /*0018*/ 	.byte	0x04, 0x2f
        /*001a*/ 	.short	(.L_5 - .L_4)
	.align		4
.L_4:
        /*001c*/ 	.word	index@(_Z16reduce_warplevelIdLi256EEvPT_S1_i)
        /*0020*/ 	.word	0x0000001c


	//----- nvinfo : EIATTR_FRAME_SIZE
	.align		4
.L_5:
        /*0024*/ 	.byte	0x04, 0x11
        /*0026*/ 	.short	(.L_7 - .L_6)
	.align		4
.L_6:
        /*0028*/ 	.word	index@(_Z16reduce_warplevelIdLi256EEvPT_S1_i)
        /*002c*/ 	.word	0x00000000


	//----- nvinfo : EIATTR_REGCOUNT
	.align		4
.L_7:
        /*0030*/ 	.byte	0x04, 0x2f
        /*0032*/ 	.short	(.L_9 - .L_8)
	.align		4
.L_8:
        /*0034*/ 	.word	index@(_Z16reduce_warplevelIiLi256EEvPT_S1_i)
        /*0038*/ 	.word	0x00000013


	//----- nvinfo : EIATTR_FRAME_SIZE
	.align		4
.L_9:
        /*003c*/ 	.byte	0x04, 0x11
        /*003e*/ 	.short	(.L_11 - .L_10)
	.align		4
.L_10:
        /*0040*/ 	.word	index@(_Z16reduce_warplevelIiLi256EEvPT_S1_i)
        /*0044*/ 	.word	0x00000000


	//----- nvinfo : EIATTR_MIN_STACK_SIZE
	.align		4
.L_11:
        /*0048*/ 	.byte	0x04, 0x12
        /*004a*/ 	.short	(.L_13 - .L_12)
	.align		4
.L_12:
        /*004c*/ 	.word	index@(_Z16reduce_warplevelIiLi256EEvPT_S1_i)
        /*0050*/ 	.word	0x00000000


	//----- nvinfo : EIATTR_MIN_STACK_SIZE
	.align		4
.L_13:
        /*0054*/ 	.byte	0x04, 0x12
        /*0056*/ 	.short	(.L_15 - .L_14)
	.align		4
.L_14:
        /*0058*/ 	.word	index@(_Z16reduce_warplevelIdLi256EEvPT_S1_i)
        /*005c*/ 	.word	0x00000000


	//----- nvinfo : EIATTR_MIN_STACK_SIZE
	.align		4
.L_15:
        /*0060*/ 	.byte	0x04, 0x12
        /*0062*/ 	.short	(.L_17 - .L_16)
	.align		4
.L_16:
        /*0064*/ 	.word	index@(_Z16reduce_warplevelIfLi256EEvPT_S1_i)
        /*0068*/ 	.word	0x00000000
.L_17:


//--------------------- .nv.compat                --------------------------
	.section	.nv.compat,"",@"SHT_CUDA_COMPAT_INFO"
	.align	4
        /*0000*/ 	.byte	0x02, 0x09, 0x00, 0x00, 0x02, 0x02, 0x01, 0x00, 0x02, 0x05, 0x05, 0x00, 0x03, 0x07, 0x01, 0x01
        /*0010*/ 	.byte	0x02, 0x03, 0x00, 0x00, 0x02, 0x06, 0x01, 0x00, 0x04, 0x0b, 0x08, 0x00, 0x01, 0x00, 0x00, 0x00
        /*0020*/ 	.byte	0x00, 0x00, 0x00, 0x00


//--------------------- .nv.info._Z16reduce_warplevelIiLi256EEvPT_S1_i --------------------------
	.section	.nv.info._Z16reduce_warplevelIiLi256EEvPT_S1_i,"",@"SHT_CUDA_INFO"
	.sectionflags	@""
	.align	4


	//----- nvinfo : EIATTR_CUDA_API_VERSION
	.align		4
        /*0000*/ 	.byte	0x04, 0x37
        /*0002*/ 	.short	(.L_19 - .L_18)
.L_18:
        /*0004*/ 	.word	0x00000082


	//----- nvinfo : EIATTR_KPARAM_INFO
	.align		4
.L_19:
        /*0008*/ 	.byte	0x04, 0x17
        /*000a*/ 	.short	(.L_21 - .L_20)
.L_20:
        /*000c*/ 	.word	0x00000000
        /*0010*/ 	.short	0x0002
        /*0012*/ 	.short	0x0010
        /*0014*/ 	.byte	0x00, 0xf0, 0x11, 0x00


	//----- nvinfo : EIATTR_KPARAM_INFO
	.align		4
.L_21:
        /*0018*/ 	.byte	0x04, 0x17
        /*001a*/ 	.short	(.L_23 - .L_22)
.L_22:
        /*001c*/ 	.word	0x00000000
        /*0020*/ 	.short	0x0001
        /*0022*/ 	.short	0x0008
        /*0024*/ 	.byte	0x00, 0xf5, 0x21, 0x00


	//----- nvinfo : EIATTR_KPARAM_INFO
	.align		4
.L_23:
        /*0028*/ 	.byte	0x04, 0x17
        /*002a*/ 	.short	(.L_25 - .L_24)
.L_24:
        /*002c*/ 	.word	0x00000000
        /*0030*/ 	.short	0x0000
        /*0032*/ 	.short	0x0000
        /*0034*/ 	.byte	0x00, 0xf5, 0x21, 0x00


	//----- nvinfo : EIATTR_SPARSE_MMA_MASK
	.align		4
.L_25:
        /*0038*/ 	.byte	0x03, 0x50
        /*003a*/ 	.short	0x0000


	//----- nvinfo : EIATTR_MAXREG_COUNT
	.align		4
        /*003c*/ 	.byte	0x03, 0x1b
        /*003e*/ 	.short	0x00ff


	//----- nvinfo : EIATTR_NUM_BARRIERS
	.align		4
        /*0040*/ 	.byte	0x02, 0x4c
        /*0042*/ 	.byte	0x01
	.zero		1


	//----- nvinfo : EIATTR_MERCURY_ISA_VERSION
	.align		4
        /*0044*/ 	.byte	0x03, 0x5f
        /*0046*/ 	.short	0x0101


	//----- nvinfo : EIATTR_COOP_GROUP_MASK_REGIDS
	.align		4
        /*0048*/ 	.byte	0x04, 0x29
        /*004a*/ 	.short	(.L_27 - .L_26)


	//   ....[0]....
.L_26:
        /*004c*/ 	.word	0xffffffff


	//   ....[1]....
        /*0050*/ 	.word	0xffffffff


	//   ....[2]....
        /*0054*/ 	.word	0xffffffff


	//   ....[3]....
        /*0058*/ 	.word	0xffffffff


	//   ....[4]....
        /*005c*/ 	.word	0xffffffff


	//   ....[5]....
        /*0060*/ 	.word	0xffffffff


	//   ....[6]....
        /*0064*/ 	.word	0xffffffff


	//   ....[7]....
        /*0068*/ 	.word	0xffffffff


	//   ....[8]....
        /*006c*/ 	.word	0xffffffff


	//   ....[9]....
        /*0070*/ 	.word	0xffffffff


	//----- nvinfo : EIATTR_COOP_GROUP_INSTR_OFFSETS
	.align		4
.L_27:
        /*0074*/ 	.byte	0x04, 0x28
        /*0076*/ 	.short	(.L_29 - .L_28)


	//   ....[0]....
.L_28:
        /*0078*/ 	.word	0x00000980


	//   ....[1]....
        /*007c*/ 	.word	0x000009e0


	//   ....[2]....
        /*0080*/ 	.word	0x00000a20


	//   ....[3]....
        /*0084*/ 	.word	0x00000a40


	//   ....[4]....
        /*0088*/ 	.word	0x00000a60


	//   ....[5]....
        /*008c*/ 	.word	0x00000b10


	//   ....[6]....
        /*0090*/ 	.word	0x00000b30


	//   ....[7]....
        /*0094*/ 	.word	0x00000b50


	//   ....[8]....
        /*0098*/ 	.word	0x00000b70


	//   ....[9]....
        /*009c*/ 	.word	0x00000b90


	//----- nvinfo : EIATTR_VRC_CTA_INIT_COUNT
	.align		4
.L_29:
        /*00a0*/ 	.byte	0x02, 0x4a
	.zero		1
	.zero		1


	//----- nvinfo : EIATTR_EXIT_INSTR_OFFSETS
	.align		4
        /*00a4*/ 	.byte	0x04, 0x1c
        /*00a6*/ 	.short	(.L_31 - .L_30)


	//   ....[0]....
.L_30:
        /*00a8*/ 	.word	0x00000aa0


	//   ....[1]....
        /*00ac*/ 	.word	0x00000ba0


	//   ....[2]....
        /*00b0*/ 	.word	0x00000bf0


	//----- nvinfo : EIATTR_CRS_STACK_SIZE
	.align		4
.L_31:
        /*00b4*/ 	.byte	0x04, 0x1e
        /*00b6*/ 	.short	(.L_33 - .L_32)
.L_32:
        /*00b8*/ 	.word	0x00000000


	//----- nvinfo : EIATTR_CBANK_PARAM_SIZE
	.align		4
.L_33:
        /*00bc*/ 	.byte	0x03, 0x19
        /*00be*/ 	.short	0x0014


	//----- nvinfo : EIATTR_PARAM_CBANK
	.align		4
        /*00c0*/ 	.byte	0x04, 0x0a
        /*00c2*/ 	.short	(.L_35 - .L_34)
	.align		4
.L_34:
        /*00c4*/ 	.word	index@(.nv.constant0._Z16reduce_warplevelIiLi256EEvPT_S1_i)
        /*00c8*/ 	.short	0x0380
        /*00ca*/ 	.short	0x0014


	//----- nvinfo : EIATTR_SW_WAR
	.align		4
.L_35:
        /*00cc*/ 	.byte	0x04, 0x36
        /*00ce*/ 	.short	(.L_37 - .L_36)
.L_36:
        /*00d0*/ 	.word	0x00000008
.L_37:


//--------------------- .nv.info._Z16reduce_warplevelIdLi256EEvPT_S1_i --------------------------
	.section	.nv.info._Z16reduce_warplevelIdLi256EEvPT_S1_i,"",@"SHT_CUDA_INFO"
	.sectionflags	@""
	.align	4


	//----- nvinfo : EIATTR_CUDA_API_VERSION
	.align		4
        /*0000*/ 	.byte	0x04, 0x37
        /*0002*/ 	.short	(.L_39 - .L_38)
.L_38:
        /*0004*/ 	.word	0x00000082


	//----- nvinfo : EIATTR_KPARAM_INFO
	.align		4
.L_39:
        /*0008*/ 	.byte	0x04, 0x17
        /*000a*/ 	.short	(.L_41 - .L_40)
.L_40:
        /*000c*/ 	.word	0x00000000
        /*0010*/ 	.short	0x0002
        /*0012*/ 	.short	0x0010
        /*0014*/ 	.byte	0x00, 0xf0, 0x11, 0x00


	//----- nvinfo : EIATTR_KPARAM_INFO
	.align		4
.L_41:
        /*0018*/ 	.byte	0x04, 0x17
        /*001a*/ 	.short	(.L_43 - .L_42)
.L_42:
        /*001c*/ 	.word	0x00000000
        /*0020*/ 	.short	0x0001
        /*0022*/ 	.short	0x0008
        /*0024*/ 	.byte	0x00, 0xf5, 0x21, 0x00


	//----- nvinfo : EIATTR_KPARAM_INFO
	.align		4
.L_43:
        /*0028*/ 	.byte	0x04, 0x17
        /*002a*/ 	.short	(.L_45 - .L_44)
.L_44:
        /*002c*/ 	.word	0x00000000
        /*0030*/ 	.short	0x0000
        /*0032*/ 	.short	0x0000
        /*0034*/ 	.byte	0x00, 0xf5, 0x21, 0x00


	//----- nvinfo : EIATTR_SPARSE_MMA_MASK
	.align		4
.L_45:
        /*0038*/ 	.byte	0x03, 0x50
        /*003a*/ 	.short	0x0000


	//----- nvinfo : EIATTR_MAXREG_COUNT
	.align		4
        /*003c*/ 	.byte	0x03, 0x1b
        /*003e*/ 	.short	0x00ff


	//----- nvinfo : EIATTR_NUM_BARRIERS
	.align		4
        /*0040*/ 	.byte	0x02, 0x4c
        /*0042*/ 	.byte	0x01
	.zero		1


	//----- nvinfo : EIATTR_MERCURY_ISA_VERSION
	.align		4
        /*0044*/ 	.byte	0x03, 0x5f
        /*0046*/ 	.short	0x0101


	//----- nvinfo : EIATTR_COOP_GROUP_MASK_REGIDS
	.align		4
        /*0048*/ 	.byte	0x04, 0x29
        /*004a*/ 	.short	(.L_47 - .L_46)


	//   ....[0]....
.L_46:
        /*004c*/ 	.word	0xffffffff


	//   ....[1]....
        /*0050*/ 	.word	0xffffffff


	//   ....[2]....
        /*0054*/ 	.word	0xffffffff


	//   ....[3]....
        /*0058*/ 	.word	0xffffffff


	//   ....[4]....
        /*005c*/ 	.word	0xffffffff


	//   ....[5]....
        /*0060*/ 	.word	0xffffffff


	//   ....[6]....
        /*0064*/ 	.word	0xffffffff


	//   ....[7]....
        /*0068*/ 	.word	0xffffffff


	//   ....[8]....
        /*006c*/ 	.word	0xffffffff


	//   ....[9]....
        /*0070*/ 	.word	0xffffffff


	//   ....[10]....
        /*0074*/ 	.word	0xffffffff


	//   ....[11]....
        /*0078*/ 	.word	0xffffffff


	//   ....[12]....
        /*007c*/ 	.word	0xffffffff


	//   ....[13]....
        /*0080*/ 	.word	0xffffffff


	//   ....[14]....
        /*0084*/ 	.word	0xffffffff


	//   ....[15]....
        /*0088*/ 	.word	0xffffffff


	//   ....[16]....
        /*008c*/ 	.word	0xffffffff


	//   ....[17]....
        /*0090*/ 	.word	0xffffffff


	//   ....[18]....
        /*0094*/ 	.word	0xffffffff


	//   ....[19]....
        /*0098*/ 	.word	0xffffffff


	//----- nvinfo : EIATTR_COOP_GROUP_INSTR_OFFSETS
	.align		4
.L_47:
        /*009c*/ 	.byte	0x04, 0x28
        /*009e*/ 	.short	(.L_49 - .L_48)


	//   ....[0]....
.L_48:
        /*00a0*/ 	.word	0x00000a20


	//   ....[1]....
        /*00a4*/ 	.word	0x00000a50


	//   ....[2]....
        /*00a8*/ 	.word	0x00000a80


	//   ....[3]....
        /*00ac*/ 	.word	0x00000a90


	//   ....[4]....
        /*00b0*/ 	.word	0x00000ad0


	//   ....[5]....
        /*00b4*/ 	.word	0x00000af0


	//   ....[6]....
        /*00b8*/ 	.word	0x00000b10


	//   ....[7]....
        /*00bc*/ 	.word	0x00000b20


	//   ....[8]....
        /*00c0*/ 	.word	0x00000b40


	//   ....[9]....
        /*00c4*/ 	.word	0x00000b50


	//   ....[10]....
        /*00c8*/ 	.word	0x00000c00


	//   ....[11]....
        /*00cc*/ 	.word	0x00000c10


	//   ....[12]....
        /*00d0*/ 	.word	0x00000c30


	//   ....[13]....
        /*00d4*/ 	.word	0x00000c40


	//   ....[14]....
        /*00d8*/ 	.word	0x00000c60


	//   ....[15]....
        /*00dc*/ 	.word	0x00000c70


	//   ....[16]....
        /*00e0*/ 	.word	0x00000c90


	//   ....[17]....
        /*00e4*/ 	.word	0x00000ca0


	//   ....[18]....
        /*00e8*/ 	.word	0x00000cc0


	//   ....[19]....
        /*00ec*/ 	.word	0x00000cd0


	//----- nvinfo : EIATTR_VRC_CTA_INIT_COUNT
	.align		4
.L_49:
        /*00f0*/ 	.byte	0x02, 0x4a
	.zero		1
	.zero		1


	//----- nvinfo : EIATTR_EXIT_INSTR_OFFSETS
	.align		4
        /*00f4*/ 	.byte	0x04, 0x1c
        /*00f6*/ 	.short	(.L_51 - .L_50)


	//   ....[0]....
.L_50:
        /*00f8*/ 	.word	0x00000b90


	//   ....[1]....
        /*00fc*/ 	.word	0x00000ce0


	//   ....[2]....
        /*0100*/ 	.word	0x00000d30


	//----- nvinfo : EIATTR_CRS_STACK_SIZE
	.align		4
.L_51:
        /*0104*/ 	.byte	0x04, 0x1e
        /*0106*/ 	.short	(.L_53 - .L_52)
.L_52:
        /*0108*/ 	.word	0x00000000


	//----- nvinfo : EIATTR_CBANK_PARAM_SIZE
	.align		4
.L_53:
        /*010c*/ 	.byte	0x03, 0x19
        /*010e*/ 	.short	0x0014


	//----- nvinfo : EIATTR_PARAM_CBANK
	.align		4
        /*0110*/ 	.byte	0x04, 0x0a
        /*0112*/ 	.short	(.L_55 - .L_54)
	.align		4
.L_54:
        /*0114*/ 	.word	index@(.nv.constant0._Z16reduce_warplevelIdLi256EEvPT_S1_i)
        /*0118*/ 	.short	0x0380
        /*011a*/ 	.short	0x0014


	//----- nvinfo : EIATTR_SW_WAR
	.align		4
.L_55:
        /*011c*/ 	.byte	0x04, 0x36
        /*011e*/ 	.short	(.L_57 - .L_56)
.L_56:
        /*0120*/ 	.word	0x00000008
.L_57:


//--------------------- .nv.info._Z16reduce_warplevelIfLi256EEvPT_S1_i --------------------------
	.section	.nv.info._Z16reduce_warplevelIfLi256EEvPT_S1_i,"",@"SHT_CUDA_INFO"
	.sectionflags	@""
	.align	4


	//----- nvinfo : EIATTR_CUDA_API_VERSION
	.align		4
        /*0000*/ 	.byte	0x04, 0x37
        /*0002*/ 	.short	(.L_59 - .L_58)
.L_58:
        /*0004*/ 	.word	0x00000082


	//----- nvinfo : EIATTR_KPARAM_INFO
	.align		4
.L_59:
        /*0008*/ 	.byte	0x04, 0x17
        /*000a*/ 	.short	(.L_61 - .L_60)
.L_60:
        /*000c*/ 	.word	0x00000000
        /*0010*/ 	.short	0x0002
        /*0012*/ 	.short	0x0010
        /*0014*/ 	.byte	0x00, 0xf0, 0x11, 0x00


	//----- nvinfo : EIATTR_KPARAM_INFO
	.align		4
.L_61:
        /*0018*/ 	.byte	0x04, 0x17
        /*001a*/ 	.short	(.L_63 - .L_62)
.L_62:
        /*001c*/ 	.word	0x00000000
        /*0020*/ 	.short	0x0001
        /*0022*/ 	.short	0x0008
        /*0024*/ 	.byte	0x00, 0xf5, 0x21, 0x00


	//----- nvinfo : EIATTR_KPARAM_INFO
	.align		4
.L_63:
        /*0028*/ 	.byte	0x04, 0x17
        /*002a*/ 	.short	(.L_65 - .L_64)
.L_64:
        /*002c*/ 	.word	0x00000000
        /*0030*/ 	.short	0x0000
        /*0032*/ 	.short	0x0000
        /*0034*/ 	.byte	0x00, 0xf5, 0x21, 0x00


	//----- nvinfo : EIATTR_SPARSE_MMA_MASK
	.align		4
.L_65:
        /*0038*/ 	.byte	0x03, 0x50
        /*003a*/ 	.short	0x0000


	//----- nvinfo : EIATTR_MAXREG_COUNT
	.align		4
        /*003c*/ 	.byte	0x03, 0x1b
        /*003e*/ 	.short	0x00ff


	//----- nvinfo : EIATTR_NUM_BARRIERS
	.align		4
        /*0040*/ 	.byte	0x02, 0x4c
        /*0042*/ 	.byte	0x01
	.zero		1


	//----- nvinfo : EIATTR_MERCURY_ISA_VERSION
	.align		4
        /*0044*/ 	.byte	0x03, 0x5f
        /*0046*/ 	.short	0x0101


	//----- nvinfo : EIATTR_COOP_GROUP_MASK_REGIDS
	.align		4
        /*0048*/ 	.byte	0x04, 0x29
        /*004a*/ 	.short	(.L_67 - .L_66)


	//   ....[0]....
.L_66:
        /*004c*/ 	.word	0xffffffff


	//   ....[1]....
        /*0050*/ 	.word	0xffffffff


	//   ....[2]....
        /*0054*/ 	.word	0xffffffff


	//   ....[3]....
        /*0058*/ 	.word	0xffffffff


	//   ....[4]....
        /*005c*/ 	.word	0xffffffff


	//   ....[5]....
        /*0060*/ 	.word	0xffffffff


	//   ....[6]....
        /*0064*/ 	.word	0xffffffff


	//   ....[7]....
        /*0068*/ 	.word	0xffffffff


	//   ....[8]....
        /*006c*/ 	.word	0xffffffff


	//   ....[9]....
        /*0070*/ 	.word	0xffffffff


	//----- nvinfo : EIATTR_COOP_GROUP_INSTR_OFFSETS
	.align		4
.L_67:
        /*0074*/ 	.byte	0x04, 0x28
        /*0076*/ 	.short	(.L_69 - .L_68)


	//   ....[0]....
.L_68:
        /*0078*/ 	.word	0x00000a20


	//   ....[1]....
        /*007c*/ 	.word	0x00000a80


	//   ....[2]....
        /*0080*/ 	.word	0x00000ac0


	//   ....[3]....
        /*0084*/ 	.word	0x00000ae0


	//   ....[4]....
        /*0088*/ 	.word	0x00000b00


	//   ....[5]....
        /*008c*/ 	.word	0x00000bb0


	//   ....[6]....
        /*0090*/ 	.word	0x00000bd0


	//   ....[7]....
        /*0094*/ 	.word	0x00000bf0


	//   ....[8]....
        /*0098*/ 	.word	0x00000c10


	//   ....[9]....
        /*009c*/ 	.word	0x00000c30


	//----- nvinfo : EIATTR_VRC_CTA_INIT_COUNT
	.align		4
.L_69:
        /*00a0*/ 	.byte	0x02, 0x4a
	.zero		1
	.zero		1


	//----- nvinfo : EIATTR_EXIT_INSTR_OFFSETS
	.align		4
        /*00a4*/ 	.byte	0x04, 0x1c
        /*00a6*/ 	.short	(.L_71 - .L_70)


	//   ....[0]....
.L_70:
        /*00a8*/ 	.word	0x00000b40


	//   ....[1]....
        /*00ac*/ 	.word	0x00000c40


	//   ....[2]....
        /*00b0*/ 	.word	0x00000c90


	//----- nvinfo : EIATTR_CRS_STACK_SIZE
	.align		4
.L_71:
        /*00b4*/ 	.byte	0x04, 0x1e
        /*00b6*/ 	.short	(.L_73 - .L_72)
.L_72:
        /*00b8*/ 	.word	0x00000000


	//----- nvinfo : EIATTR_CBANK_PARAM_SIZE
	.align		4
.L_73:
        /*00bc*/ 	.byte	0x03, 0x19
        /*00be*/ 	.short	0x0014


	//----- nvinfo : EIATTR_PARAM_CBANK
	.align		4
        /*00c0*/ 	.byte	0x04, 0x0a
        /*00c2*/ 	.short	(.L_75 - .L_74)
	.align		4
.L_74:
        /*00c4*/ 	.word	index@(.nv.constant0._Z16reduce_warplevelIfLi256EEvPT_S1_i)
        /*00c8*/ 	.short	0x0380
        /*00ca*/ 	.short	0x0014


	//----- nvinfo : EIATTR_SW_WAR
	.align		4
.L_75:
        /*00cc*/ 	.byte	0x04, 0x36
        /*00ce*/ 	.short	(.L_77 - .L_76)
.L_76:
        /*00d0*/ 	.word	0x00000008
.L_77:


//--------------------- .nv.callgraph             --------------------------
	.section	.nv.callgraph,"",@"SHT_CUDA_CALLGRAPH"
	.align	4
	.sectionentsize	8
	.align		4
        /*0000*/ 	.word	0x00000000
	.align		4
        /*0004*/ 	.word	0xffffffff
	.align		4
        /*0008*/ 	.word	0x00000000
	.align		4
        /*000c*/ 	.word	0xfffffffe
	.align		4
        /*0010*/ 	.word	0x00000000
	.align		4
        /*0014*/ 	.word	0xfffffffd
	.align		4
        /*0018*/ 	.word	0x00000000
	.align		4
        /*001c*/ 	.word	0xfffffffc


//--------------------- .text._Z16reduce_warplevelIiLi256EEvPT_S1_i --------------------------
	.section	.text._Z16reduce_warplevelIiLi256EEvPT_S1_i,"ax",@progbits
	.align	128
        .global         _Z16reduce_warplevelIiLi256EEvPT_S1_i
        .type           _Z16reduce_warplevelIiLi256EEvPT_S1_i,@function
        .size           _Z16reduce_warplevelIiLi256EEvPT_S1_i,(.L_x_54 - _Z16reduce_warplevelIiLi256EEvPT_S1_i)
        .other          _Z16reduce_warplevelIiLi256EEvPT_S1_i,@"STO_CUDA_ENTRY STV_DEFAULT"
_Z16reduce_warplevelIiLi256EEvPT_S1_i:
.text._Z16reduce_warplevelIiLi256EEvPT_S1_i:
[----:B------:R-:W-:Y:S01]  /*0000*/  LDC R1, c[0x0][0x37c] ;  /* 0x0000df00ff017b82 */ /* 0x000fe20000000800 */
[----:B------:R-:W0:Y:S01]  /*0010*/  S2R R5, SR_TID.X ;  /* 0x0000000000057919 */ /* 0x000e220000002100 */
[----:B------:R-:W1:Y:S06]  /*0020*/  LDCU UR4, c[0x0][0x390] ;  /* 0x00007200ff0477ac */ /* 0x000e6c0008000800 */
[----:B------:R-:W2:Y:S01]  /*0030*/  LDC R6, c[0x0][0x370] ;  /* 0x0000dc00ff067b82 */ /* 0x000ea20000000800 */
[----:B------:R-:W-:Y:S01]  /*0040*/  BSSY.RECONVERGENT B0, `(.L_x_0) ;  /* 0x0000050000007945 */ /* 0x000fe20003800200 */
[----:B------:R-:W0:Y:S01]  /*0050*/  S2R R0, SR_CTAID.X ;  /* 0x0000000000007919 */ /* 0x000e220000002500 */
[----:B------:R-:W3:Y:S01]  /*0060*/  LDCU.64 UR6, c[0x0][0x358] ;  /* 0x00006b00ff0677ac */ /* 0x000ee20008000a00 */
[----:B------:R-:W-:-:S02]  /*0070*/  IMAD.MOV.U32 R2, RZ, RZ, RZ ;  /* 0x000000ffff027224 */ /* 0x000fc400078e00ff */
[----:B-1----:R-:W-:-:S05]  /*0080*/  IMAD.U32 R4, RZ, RZ, UR4 ;  /* 0x00000004ff047e24 */ /* 0x002fca000f8e00ff */
[----:B------:R-:W-:-:S04]  /*0090*/  SHF.R.S32.HI R3, RZ, 0x1f, R4 ;  /* 0x0000001fff037819 */ /* 0x000fc80000011404 */
[----:B------:R-:W-:-:S04]  /*00a0*/  LEA.HI R3, R3, R4, RZ, 0x2 ;  /* 0x0000000403037211 */ /* 0x000fc800078f10ff */
[----:B------:R-:W-:Y:S01]  /*00b0*/  SHF.R.S32.HI R9, RZ, 0x2, R3 ;  /* 0x00000002ff097819 */ /* 0x000fe20000011403 */
[----:B--2---:R-:W-:Y:S02]  /*00c0*/  IMAD.SHL.U32 R3, R6, 0x100, RZ ;  /* 0x0000010006037824 */ /* 0x004fe400078e00ff */
[----:B0-----:R-:W-:-:S05]  /*00d0*/  IMAD R8, R0, 0x100, R5 ;  /* 0x0000010000087824 */ /* 0x001fca00078e0205 */
[----:B------:R-:W-:-:S13]  /*00e0*/  ISETP.GE.AND P0, PT, R8, R9, PT ;  /* 0x000000090800720c */ /* 0x000fda0003f06270 */
[----:B---3--:R-:W-:Y:S05]  /*00f0*/  @P0 BRA `(.L_x_1) ;  /* 0x0000000400100947 */ /* 0x008fea0003800000 */
[----:B------:R-:W0:Y:S01]  /*0100*/  LDC R4, c[0x0][0x390] ;  /* 0x0000e400ff047b82 */ /* 0x000e220000000800 */
[----:B------:R-:W-:Y:S01]  /*0110*/  IMAD.MOV.U32 R2, RZ, RZ, RZ ;  /* 0x000000ffff027224 */ /* 0x000fe200078e00ff */
[----:B------:R-:W-:-:S06]  /*0120*/  MOV R10, R8 ;  /* 0x00000008000a7202 */ /* 0x000fcc0000000f00 */
[----:B------:R-:W1:Y:S02]  /*0130*/  LDC.64 R6, c[0x0][0x380] ;  /* 0x0000e000ff067b82 */ /* 0x000e640000000a00 */
.L_x_10:
[----:B------:R-:W-:Y:S01]  /*0140*/  IMAD.SHL.U32 R13, R10, 0x4, RZ ;  /* 0x000000040a0d7824 */ /* 0x000fe200078e00ff */
[----:B------:R-:W-:Y:S01]  /*0150*/  BSSY.RECONVERGENT B1, `(.L_x_2) ;  /* 0x000000d000017945 */ /* 0x000fe20003800200 */
[----:B------:R-:W-:Y:S02]  /*0160*/  IMAD.IADD R16, R3, 0x1, R10 ;  /* 0x0000000103107824 */ /* 0x000fe400078e020a */
[----:B------:R-:W-:-:S03]  /*0170*/  VIADD R11, R13, 0x3 ;  /* 0x000000030d0b7836 */ /* 0x000fc60000000000 */
[----:B------:R-:W-:Y:S02]  /*0180*/  ISETP.GE.AND P1, PT, R16, R9, PT ;  /* 0x000000091000720c */ /* 0x000fe40003f26270 */
[----:B0-----:R-:W-:-:S13]  /*0190*/  ISETP.GE.AND P0, PT, R11, R4, PT ;  /* 0x000000040b00720c */ /* 0x001fda0003f06270 */
[----:B------:R-:W-:Y:S05]  /*01a0*/  @P0 BRA `(.L_x_3) ;  /* 0x00000000001c0947 */ /* 0x000fea0003800000 */
[----:B-1----:R-:W-:-:S05]  /*01b0*/  IMAD.WIDE R10, R13, 0x4, R6 ;  /* 0x000000040d0a7825 */ /* 0x002fca00078e0206 */
[----:B------:R-:W2:Y:S04]  /*01c0*/  LDG.E R13, desc[UR6][R10.64] ;  /* 0x000000060a0d7981 */ /* 0x000ea8000c1e1900 */
[----:B------:R-:W2:Y:S04]  /*01d0*/  LDG.E R12, desc[UR6][R10.64+0x4] ;  /* 0x000004060a0c7981 */ /* 0x000ea8000c1e1900 */
[----:B------:R-:W3:Y:S04]  /*01e0*/  LDG.E R14, desc[UR6][R10.64+0x8] ;  /* 0x000008060a0e7981 */ /* 0x000ee8000c1e1900 */
[----:B------:R-:W3:Y:S01]  /*01f0*/  LDG.E R15, desc[UR6][R10.64+0xc] ;  /* 0x00000c060a0f7981 */ /* 0x000ee2000c1e1900 */
[----:B--2---:R-:W-:-:S04]  /*0200*/  IADD3 R2, PT, PT, R12, R13, R2 ;  /* 0x0000000d0c027210 */ /* 0x004fc80007ffe002 */
[----:B---3--:R-:W-:-:S07]  /*0210*/  IADD3 R2, PT, PT, R15, R2, R14 ;  /* 0x000000020f027210 */ /* 0x008fce0007ffe00e */
.L_x_3:
[----:B------:R-:W-:Y:S05]  /*0220*/  BSYNC.RECONVERGENT B1 ;  /* 0x0000000000017941 */ /* 0x000fea0003800200 */
.L_x_2:
[----:B------:R-:W-:Y:S05]  /*0230*/  @P1 BRA `(.L_x_1) ;  /* 0x0000000000c01947 */ /* 0x000fea0003800000 */
[----:B------:R-:W-:Y:S01]  /*0240*/  IMAD.SHL.U32 R13, R16, 0x4, RZ ;  /* 0x00000004100d7824 */ /* 0x000fe200078e00ff */
[----:B------:R-:W-:Y:S01]  /*0250*/  IADD3 R16, PT, PT, R3, R16, RZ ;  /* 0x0000001003107210 */ /* 0x000fe20007ffe0ff */
[----:B------:R-:W-:Y:S02]  /*0260*/  BSSY.RECONVERGENT B1, `(.L_x_4) ;  /* 0x000000c000017945 */ /* 0x000fe40003800200 */
[----:B------:R-:W-:Y:S01]  /*0270*/  VIADD R11, R13, 0x3 ;  /* 0x000000030d0b7836 */ /* 0x000fe20000000000 */
[----:B------:R-:W-:-:S04]  /*0280*/  ISETP.GE.AND P1, PT, R16, R9, PT ;  /* 0x000000091000720c */ /* 0x000fc80003f26270 */
[----:B------:R-:W-:-:S13]  /*0290*/  ISETP.GE.AND P0, PT, R11, R4, PT ;  /* 0x000000040b00720c */ /* 0x000fda0003f06270 */
        /* <DEDUP_REMOVED lines=8> */
.L_x_5:
[----:B------:R-:W-:Y:S05]  /*0320*/  BSYNC.RECONVERGENT B1 ;  /* 0x0000000000017941 */ /* 0x000fea0003800200 */
.L_x_4:
[----:B------:R-:W-:Y:S05]  /*0330*/  @P1 BRA `(.L_x_1) ;  /* 0x0000000000801947 */ /* 0x000fea0003800000 */
[----:B------:R-:W-:Y:S01]  /*0340*/  IMAD.SHL.U32 R13, R16, 0x4, RZ ;  /* 0x00000004100d7824 */ /* 0x000fe200078e00ff */
[----:B------:R-:W-:Y:S01]  /*0350*/  BSSY.RECONVERGENT B1, `(.L_x_6) ;  /* 0x000000d000017945 */ /* 0x000fe20003800200 */
[----:B------:R-:W-:Y:S02]  /*0360*/  IMAD.IADD R16, R3, 0x1, R16 ;  /* 0x0000000103107824 */ /* 0x000fe400078e0210 */
[----:B------:R-:W-:-:S03]  /*0370*/  VIADD R11, R13, 0x3 ;  /* 0x000000030d0b7836 */ /* 0x000fc60000000000 */
[----:B------:R-:W-:Y:S02]  /*0380*/  ISETP.GE.AND P1, PT, R16, R9, PT ;  /* 0x000000091000720c */ /* 0x000fe40003f26270 */
        /* <DEDUP_REMOVED lines=9> */
.L_x_7:
[----:B------:R-:W-:Y:S05]  /*0420*/  BSYNC.RECONVERGENT B1 ;  /* 0x0000000000017941 */ /* 0x000fea0003800200 */
.L_x_6:
[----:B------:R-:W-:Y:S05]  /*0430*/  @P1 BRA `(.L_x_1) ;  /* 0x0000000000401947 */ /* 0x000fea0003800000 */
[----:B------:R-:W-:Y:S01]  /*0440*/  IMAD.SHL.U32 R13, R16, 0x4, RZ ;  /* 0x00000004100d7824 */ /* 0x000fe200078e00ff */
[----:B------:R-:W-:Y:S03]  /*0450*/  BSSY.RECONVERGENT B1, `(.L_x_8) ;  /* 0x000000b000017945 */ /* 0x000fe60003800200 */
[----:B------:R-:W-:-:S05]  /*0460*/  VIADD R11, R13, 0x3 ;  /* 0x000000030d0b7836 */ /* 0x000fca0000000000 */
        /* <DEDUP_REMOVED lines=9> */
.L_x_9:
[----:B------:R-:W-:Y:S05]  /*0500*/  BSYNC.RECONVERGENT B1 ;  /* 0x0000000000017941 */ /* 0x000fea0003800200 */
.L_x_8:
[----:B------:R-:W-:-:S04]  /*0510*/  IADD3 R10, PT, PT, R3, R16, RZ ;  /* 0x00000010030a7210 */ /* 0x000fc80007ffe0ff */
[----:B------:R-:W-:-:S13]  /*0520*/  ISETP.GE.AND P0, PT, R10, R9, PT ;  /* 0x000000090a00720c */ /* 0x000fda0003f06270 */
[----:B------:R-:W-:Y:S05]  /*0530*/  @!P0 BRA `(.L_x_10) ;  /* 0xfffffffc00008947 */ /* 0x000fea000383ffff */
.L_x_1:
[----:B------:R-:W-:Y:S05]  /*0540*/  BSYNC.RECONVERGENT B0 ;  /* 0x0000000000007941 */ /* 0x000fea0003800200 */
.L_x_0:
[----:B------:R-:W-:Y:S01]  /*0550*/  IMAD.SHL.U32 R9, R9, 0x4, RZ ;  /* 0x0000000409097824 */ /* 0x000fe200078e00ff */
[----:B------:R-:W-:Y:S03]  /*0560*/  BSSY.RECONVERGENT B0, `(.L_x_11) ;  /* 0x0000041000007945 */ /* 0x000fe60003800200 */
[----:B------:R-:W-:-:S05]  /*0570*/  IMAD R11, R8, 0x4, R9 ;  /* 0x00000004080b7824 */ /* 0x000fca00078e0209 */
[----:B------:R-:W-:-:S13]  /*0580*/  ISETP.GE.AND P0, PT, R11, R4, PT ;  /* 0x000000040b00720c */ /* 0x000fda0003f06270 */
[----:B------:R-:W-:Y:S05]  /*0590*/  @P0 BRA `(.L_x_12) ;  /* 0x0000000000f40947 */ /* 0x000fea0003800000 */
[----:B------:R-:W-:Y:S01]  /*05a0*/  VIMNMX.U32 R13, PT, PT, R3, 0x1, !PT ;  /* 0x00000001030d7848 */ /* 0x000fe20007fe0000 */
[----:B-1----:R-:W-:Y:S01]  /*05b0*/  IMAD R6, R0, 0x400, R3 ;  /* 0x0000040000067824 */ /* 0x002fe200078e0203 */
[----:B------:R-:W-:Y:S02]  /*05c0*/  BSSY.RECONVERGENT B1, `(.L_x_13) ;  /* 0x000002a000017945 */ /* 0x000fe40003800200 */
[----:B------:R-:W0:Y:S01]  /*05d0*/  I2F.U32.RP R10, R13 ;  /* 0x0000000d000a7306 */ /* 0x000e220000209000 */
[----:B------:R-:W-:Y:S01]  /*05e0*/  IMAD R6, R5, 0x4, R6 ;  /* 0x0000000405067824 */ /* 0x000fe200078e0206 */
[----:B------:R-:W-:Y:S02]  /*05f0*/  IADD3 R15, PT, PT, RZ, -R13, RZ ;  /* 0x8000000dff0f7210 */ /* 0x000fe40007ffe0ff */
[----:B------:R-:W-:Y:S01]  /*0600*/  ISETP.NE.U32.AND P2, PT, R13, RZ, PT ;  /* 0x000000ff0d00720c */ /* 0x000fe20003f45070 */
[----:B------:R-:W-:Y:S02]  /*0610*/  IMAD.IADD R9, R9, 0x1, R6 ;  /* 0x0000000109097824 */ /* 0x000fe400078e0206 */
[----:B------:R-:W-:-:S03]  /*0620*/  IMAD.MOV.U32 R6, RZ, RZ, RZ ;  /* 0x000000ffff067224 */ /* 0x000fc600078e00ff */
[CC--:B------:R-:W-:Y:S02]  /*0630*/  ISETP.GE.AND P0, PT, R9.reuse, R4.reuse, PT ;  /* 0x000000040900720c */ /* 0x0c0fe40003f06270 */
[----:B------:R-:W-:Y:S01]  /*0640*/  VIMNMX R8, PT, PT, R9, R4, !PT ;  /* 0x0000000409087248 */ /* 0x000fe20007fe0100 */
[----:B0-----:R-:W0:Y:S02]  /*0650*/  MUFU.RCP R10, R10 ;  /* 0x0000000a000a7308 */ /* 0x001e240000001000 */
[----:B0-----:R-:W-:Y:S01]  /*0660*/  VIADD R7, R10, 0xffffffe ;  /* 0x0ffffffe0a077836 */ /* 0x001fe20000000000 */
[----:B------:R-:W-:-:S04]  /*0670*/  SEL R10, RZ, 0x1, P0 ;  /* 0x00000001ff0a7807 */ /* 0x000fc80000000000 */
[----:B------:R-:W-:Y:S01]  /*0680*/  IADD3 R8, PT, PT, R8, -R9, -R10 ;  /* 0x8000000908087210 */ /* 0x000fe20007ffe80a */
[----:B------:R-:W0:Y:S02]  /*0690*/  F2I.FTZ.U32.TRUNC.NTZ R7, R7 ;  /* 0x0000000700077305 */ /* 0x000e24000021f000 */
[----:B0-----:R-:W-:-:S04]  /*06a0*/  IMAD R15, R15, R7, RZ ;  /* 0x000000070f0f7224 */ /* 0x001fc800078e02ff */
[----:B------:R-:W-:-:S06]  /*06b0*/  IMAD.HI.U32 R15, R7, R15, R6 ;  /* 0x0000000f070f7227 */ /* 0x000fcc00078e0006 */
[----:B------:R-:W-:-:S04]  /*06c0*/  IMAD.HI.U32 R15, R15, R8, RZ ;  /* 0x000000080f0f7227 */ /* 0x000fc800078e00ff */
[----:B------:R-:W-:-:S04]  /*06d0*/  IMAD.MOV R6, RZ, RZ, -R15 ;  /* 0x000000ffff067224 */ /* 0x000fc800078e0a0f */
[----:B------:R-:W-:-:S05]  /*06e0*/  IMAD R8, R13, R6, R8 ;  /* 0x000000060d087224 */ /* 0x000fca00078e0208 */
[----:B------:R-:W-:-:S13]  /*06f0*/  ISETP.GE.U32.AND P0, PT, R8, R13, PT ;  /* 0x0000000d0800720c */ /* 0x000fda0003f06070 */
[----:B------:R-:W-:Y:S01]  /*0700*/  @P0 IMAD.IADD R8, R8, 0x1, -R13 ;  /* 0x0000000108080824 */ /* 0x000fe200078e0a0d */
[----:B------:R-:W-:-:S04]  /*0710*/  @P0 IADD3 R15, PT, PT, R15, 0x1, RZ ;  /* 0x000000010f0f0810 */ /* 0x000fc80007ffe0ff */
[----:B------:R-:W-:-:S13]  /*0720*/  ISETP.GE.U32.AND P1, PT, R8, R13, PT ;  /* 0x0000000d0800720c */ /* 0x000fda0003f26070 */
[----:B------:R-:W-:Y:S01]  /*0730*/  @P1 VIADD R15, R15, 0x1 ;  /* 0x000000010f0f1836 */ /* 0x000fe20000000000 */
[----:B------:R-:W-:-:S05]  /*0740*/  @!P2 LOP3.LUT R15, RZ, R13, RZ, 0x33, !PT ;  /* 0x0000000dff0fa212 */ /* 0x000fca00078e33ff */
[----:B------:R-:W-:-:S05]  /*0750*/  IMAD.IADD R15, R10, 0x1, R15 ;  /* 0x000000010a0f7824 */ /* 0x000fca00078e020f */
[C---:B------:R-:W-:Y:S02]  /*0760*/  LOP3.LUT R6, R15.reuse, 0x3, RZ, 0xc0, !PT ;  /* 0x000000030f067812 */ /* 0x040fe400078ec0ff */
[----:B------:R-:W-:Y:S02]  /*0770*/  ISETP.GE.U32.AND P1, PT, R15, 0x3, PT ;  /* 0x000000030f00780c */ /* 0x000fe40003f26070 */
[----:B------:R-:W-:Y:S01]  /*0780*/  ISETP.NE.AND P0, PT, R6, 0x3, PT ;  /* 0x000000030600780c */ /* 0x000fe20003f05270 */
[----:B------:R-:W-:-:S12]  /*0790*/  IMAD.MOV.U32 R6, RZ, RZ, R11 ;  /* 0x000000ffff067224 */ /* 0x000fd800078e000b */
[----:B------:R-:W-:Y:S05]  /*07a0*/  @!P0 BRA `(.L_x_14) ;  /* 0x00000000002c8947 */ /* 0x000fea0003800000 */
[----:B------:R-:W0:Y:S01]  /*07b0*/  LDC.64 R10, c[0x0][0x380] ;  /* 0x0000e000ff0a7b82 */ /* 0x000e220000000a00 */
[----:B------:R-:W-:-:S05]  /*07c0*/  VIADD R15, R15, 0x1 ;  /* 0x000000010f0f7836 */ /* 0x000fca0000000000 */
[----:B------:R-:W-:-:S04]  /*07d0*/  LOP3.LUT R15, R15, 0x3, RZ, 0xc0, !PT ;  /* 0x000000030f0f7812 */ /* 0x000fc800078ec0ff */
[----:B------:R-:W-:-:S07]  /*07e0*/  IADD3 R15, PT, PT, -R15, RZ, RZ ;  /* 0x000000ff0f0f7210 */ /* 0x000fce0007ffe1ff */
.L_x_15:
[----:B0-----:R-:W-:-:S06]  /*07f0*/  IMAD.WIDE R8, R6, 0x4, R10 ;  /* 0x0000000406087825 */ /* 0x001fcc00078e020a */
[----:B------:R-:W2:Y:S01]  /*0800*/  LDG.E R9, desc[UR6][R8.64] ;  /* 0x0000000608097981 */ /* 0x000ea2000c1e1900 */
[----:B------:R-:W-:Y:S02]  /*0810*/  VIADD R15, R15, 0x1 ;  /* 0x000000010f0f7836 */ /* 0x000fe40000000000 */
[----:B------:R-:W-:-:S03]  /*0820*/  IMAD.IADD R6, R3, 0x1, R6 ;  /* 0x0000000103067824 */ /* 0x000fc600078e0206 */
[----:B------:R-:W-:Y:S01]  /*0830*/  ISETP.NE.AND P0, PT, R15, RZ, PT ;  /* 0x000000ff0f00720c */ /* 0x000fe20003f05270 */
[----:B--2---:R-:W-:-:S12]  /*0840*/  IMAD.IADD R2, R9, 0x1, R2 ;  /* 0x0000000109027824 */ /* 0x004fd800078e0202 */
[----:B------:R-:W-:Y:S05]  /*0850*/  @P0 BRA `(.L_x_15) ;  /* 0xfffffffc00e40947 */ /* 0x000fea000383ffff */
.L_x_14:
[----:B------:R-:W-:Y:S05]  /*0860*/  BSYNC.RECONVERGENT B1 ;  /* 0x0000000000017941 */ /* 0x000fea0003800200 */
.L_x_13:
[----:B------:R-:W-:Y:S05]  /*0870*/  @!P1 BRA `(.L_x_12) ;  /* 0x00000000003c9947 */ /* 0x000fea0003800000 */
.L_x_16:
[----:B------:R-:W0:Y:S02]  /*0880*/  LDC.64 R8, c[0x0][0x380] ;  /* 0x0000e000ff087b82 */ /* 0x000e240000000a00 */
[----:B0-----:R-:W-:-:S04]  /*0890*/  IMAD.WIDE R14, R6, 0x4, R8 ;  /* 0x00000004060e7825 */ /* 0x001fc800078e0208 */
[C---:B------:R-:W-:Y:S02]  /*08a0*/  IMAD.WIDE R8, R3.reuse, 0x4, R14 ;  /* 0x0000000403087825 */ /* 0x040fe400078e020e */
[----:B------:R-:W2:Y:S02]  /*08b0*/  LDG.E R15, desc[UR6][R14.64] ;  /* 0x000000060e0f7981 */ /* 0x000ea4000c1e1900 */
[C---:B------:R-:W-:Y:S02]  /*08c0*/  IMAD.WIDE R10, R3.reuse, 0x4, R8 ;  /* 0x00000004030a7825 */ /* 0x040fe400078e0208 */
[----:B------:R-:W2:Y:S02]  /*08d0*/  LDG.E R8, desc[UR6][R8.64] ;  /* 0x0000000608087981 */ /* 0x000ea4000c1e1900 */
[C---:B------:R-:W-:Y:S02]  /*08e0*/  IMAD.WIDE R12, R3.reuse, 0x4, R10 ;  /* 0x00000004030c7825 */ /* 0x040fe400078e020a */
[----:B------:R-:W3:Y:S04]  /*08f0*/  LDG.E R11, desc[UR6][R10.64] ;  /* 0x000000060a0b7981 */ /* 0x000ee8000c1e1900 */
[----:B------:R-:W3:Y:S01]  /*0900*/  LDG.E R12, desc[UR6][R12.64] ;  /* 0x000000060c0c7981 */ /* 0x000ee2000c1e1900 */
[----:B------:R-:W-:-:S04]  /*0910*/  IADD3 R6, PT, PT, R3, R6, R3 ;  /* 0x0000000603067210 */ /* 0x000fc80007ffe003 */
[----:B------:R-:W-:-:S04]  /*0920*/  IADD3 R6, PT, PT, R3, R6, R3 ;  /* 0x0000000603067210 */ /* 0x000fc80007ffe003 */
[----:B------:R-:W-:Y:S02]  /*0930*/  ISETP.GE.AND P0, PT, R6, R4, PT ;  /* 0x000000040600720c */ /* 0x000fe40003f06270 */
[----:B--2---:R-:W-:-:S04]  /*0940*/  IADD3 R2, PT, PT, R8, R15, R2 ;  /* 0x0000000f08027210 */ /* 0x004fc80007ffe002 */
[----:B---3--:R-:W-:-:S07]  /*0950*/  IADD3 R2, PT, PT, R12, R11, R2 ;  /* 0x0000000b0c027210 */ /* 0x008fce0007ffe002 */
[----:B------:R-:W-:Y:S05]  /*0960*/  @!P0 BRA `(.L_x_16) ;  /* 0xfffffffc00c48947 */ /* 0x000fea000383ffff */
.L_x_12:
[----:B------:R-:W-:Y:S05]  /*0970*/  BSYNC.RECONVERGENT B0 ;  /* 0x0000000000007941 */ /* 0x000fea0003800200 */
.L_x_11:
[----:B------:R-:W0:Y:S01]  /*0980*/  SHFL.DOWN PT, R3, R2, 0x10, 0x1f ;  /* 0x0a001f0002037f89 */ /* 0x000e2200000e0000 */
[C---:B------:R-:W-:Y:S02]  /*0990*/  LOP3.LUT P0, RZ, R5.reuse, 0x1f, RZ, 0xc0, !PT ;  /* 0x0000001f05ff7812 */ /* 0x040fe4000780c0ff */
[----:B------:R-:W-:-:S11]  /*09a0*/  ISETP.GT.U32.AND P1, PT, R5, 0x7, PT ;  /* 0x000000070500780c */ /* 0x000fd60003f24070 */
[----:B------:R-:W2:Y:S01]  /*09b0*/  @!P0 S2R R11, SR_CgaCtaId ;  /* 0x00000000000b8919 */ /* 0x000ea20000008800 */
[----:B0-----:R-:W-:Y:S01]  /*09c0*/  IMAD.IADD R3, R3, 0x1, R2 ;  /* 0x0000000103037824 */ /* 0x001fe200078e0202 */
[----:B------:R-:W-:-:S04]  /*09d0*/  @!P0 MOV R2, 0x400 ;  /* 0x0000040000028802 */ /* 0x000fc80000000f00 */
[----:B------:R-:W0:Y:S01]  /*09e0*/  SHFL.DOWN PT, R4, R3, 0x8, 0x1f ;  /* 0x09001f0003047f89 */ /* 0x000e2200000e0000 */
[----:B--2---:R-:W-:-:S04]  /*09f0*/  @!P0 LEA R2, R11, R2, 0x18 ;  /* 0x000000020b028211 */ /* 0x004fc800078ec0ff */
[----:B------:R-:W-:Y:S02]  /*0a00*/  @!P0 LEA.HI R2, R5, R2, RZ, 0x1d ;  /* 0x0000000205028211 */ /* 0x000fe400078fe8ff */
[----:B0-----:R-:W-:-:S05]  /*0a10*/  IADD3 R4, PT, PT, R3, R4, RZ ;  /* 0x0000000403047210 */ /* 0x001fca0007ffe0ff */
[----:B-1----:R-:W0:Y:S02]  /*0a20*/  SHFL.DOWN PT, R7, R4, 0x4, 0x1f ;  /* 0x08801f0004077f89 */ /* 0x002e2400000e0000 */
[----:B0-----:R-:W-:-:S05]  /*0a30*/  IMAD.IADD R7, R4, 0x1, R7 ;  /* 0x0000000104077824 */ /* 0x001fca00078e0207 */
[----:B------:R-:W0:Y:S02]  /*0a40*/  SHFL.DOWN PT, R6, R7, 0x2, 0x1f ;  /* 0x08401f0007067f89 */ /* 0x000e2400000e0000 */
[----:B0-----:R-:W-:-:S05]  /*0a50*/  IMAD.IADD R6, R7, 0x1, R6 ;  /* 0x0000000107067824 */ /* 0x001fca00078e0206 */
[----:B------:R-:W0:Y:S02]  /*0a60*/  SHFL.DOWN PT, R9, R6, 0x1, 0x1f ;  /* 0x08201f0006097f89 */ /* 0x000e2400000e0000 */
[----:B0-----:R-:W-:-:S05]  /*0a70*/  IMAD.IADD R9, R6, 0x1, R9 ;  /* 0x0000000106097824 */ /* 0x001fca00078e0209 */
[----:B------:R0:W-:Y:S01]  /*0a80*/  @!P0 STS [R2], R9 ;  /* 0x0000000902008388 */ /* 0x0001e20000000800 */
[----:B------:R-:W-:Y:S06]  /*0a90*/  BAR.SYNC.DEFER_BLOCKING 0x0 ;  /* 0x0000000000007b1d */ /* 0x000fec0000010000 */
[----:B------:R-:W-:Y:S05]  /*0aa0*/  @P1 EXIT ;  /* 0x000000000000194d */ /* 0x000fea0003800000 */
[----:B------:R-:W1:Y:S01]  /*0ab0*/  S2UR UR5, SR_CgaCtaId ;  /* 0x00000000000579c3 */ /* 0x000e620000008800 */
[----:B------:R-:W-:Y:S01]  /*0ac0*/  UMOV UR4, 0x400 ;  /* 0x0000040000047882 */ /* 0x000fe20000000000 */
[----:B------:R-:W-:Y:S01]  /*0ad0*/  ISETP.NE.AND P0, PT, R5, RZ, PT ;  /* 0x000000ff0500720c */ /* 0x000fe20003f05270 */
[----:B-1----:R-:W-:-:S06]  /*0ae0*/  ULEA UR4, UR5, UR4, 0x18 ;  /* 0x0000000405047291 */ /* 0x002fcc000f8ec0ff */
[----:B0-----:R-:W-:-:S06]  /*0af0*/  LEA R2, R5, UR4, 0x2 ;  /* 0x0000000405027c11 */ /* 0x001fcc000f8e10ff */
[----:B------:R-:W0:Y:S04]  /*0b00*/  LDS R2, [R2] ;  /* 0x0000000002027984 */ /* 0x000e280000000800 */
[----:B0-----:R-:W0:Y:S02]  /*0b10*/  SHFL.DOWN PT, R3, R2, 0x10, 0x1f ;  /* 0x0a001f0002037f89 */ /* 0x001e2400000e0000 */
[----:B0-----:R-:W-:-:S05]  /*0b20*/  IMAD.IADD R3, R2, 0x1, R3 ;  /* 0x0000000102037824 */ /* 0x001fca00078e0203 */
[----:B------:R-:W0:Y:S02]  /*0b30*/  SHFL.DOWN PT, R4, R3, 0x8, 0x1f ;  /* 0x09001f0003047f89 */ /* 0x000e2400000e0000 */
[----:B0-----:R-:W-:-:S05]  /*0b40*/  IADD3 R4, PT, PT, R3, R4, RZ ;  /* 0x0000000403047210 */ /* 0x001fca0007ffe0ff */
[----:B------:R-:W0:Y:S02]  /*0b50*/  SHFL.DOWN PT, R7, R4, 0x4, 0x1f ;  /* 0x08801f0004077f89 */ /* 0x000e2400000e0000 */
[----:B0-----:R-:W-:-:S05]  /*0b60*/  IMAD.IADD R7, R4, 0x1, R7 ;  /* 0x0000000104077824 */ /* 0x001fca00078e0207 */
[----:B------:R-:W0:Y:S02]  /*0b70*/  SHFL.DOWN PT, R6, R7, 0x2, 0x1f ;  /* 0x08401f0007067f89 */ /* 0x000e2400000e0000 */
[----:B0-----:R-:W-:-:S05]  /*0b80*/  IMAD.IADD R6, R7, 0x1, R6 ;  /* 0x0000000107067824 */ /* 0x001fca00078e0206 */
[----:B------:R0:W1:Y:S01]  /*0b90*/  SHFL.DOWN PT, R5, R6, 0x1, 0x1f ;  /* 0x08201f0006057f89 */ /* 0x00006200000e0000 */
[----:B------:R-:W-:Y:S05]  /*0ba0*/  @P0 EXIT ;  /* 0x000000000000094d */ /* 0x000fea0003800000 */
[----:B------:R-:W2:Y:S01]  /*0bb0*/  LDC.64 R2, c[0x0][0x388] ;  /* 0x0000e200ff027b82 */ /* 0x000ea20000000a00 */
[----:B-1----:R-:W-:Y:S02]  /*0bc0*/  IMAD.IADD R5, R6, 0x1, R5 ;  /* 0x0000000106057824 */ /* 0x002fe400078e0205 */
[----:B--2---:R-:W-:-:S05]  /*0bd0*/  IMAD.WIDE.U32 R2, R0, 0x4, R2 ;  /* 0x0000000400027825 */ /* 0x004fca00078e0002 */
[----:B------:R-:W-:Y:S01]  /*0be0*/  STG.E desc[UR6][R2.64], R5 ;  /* 0x0000000502007986 */ /* 0x000fe2000c101906 */
[----:B------:R-:W-:Y:S05]  /*0bf0*/  EXIT ;  /* 0x000000000000794d */ /* 0x000fea0003800000 */
.L_x_17:
[----:B------:R-:W-:-:S00]  /*0c00*/  BRA `(.L_x_17) ;  /* 0xfffffffc00fc7947 */ /* 0x000fc0000383ffff */
[----:B------:R-:W-:-:S00]  /*0c10*/  NOP ;  /* 0x0000000000007918 */ /* 0x000fc00000000000 */
        /* <DEDUP_REMOVED lines=14> */
.L_x_54:


//--------------------- .text._Z16reduce_warplevelIdLi256EEvPT_S1_i --------------------------
	.section	.text._Z16reduce_warplevelIdLi256EEvPT_S1_i,"ax",@progbits
	.align	128
        .global         _Z16reduce_warplevelIdLi256EEvPT_S1_i
        .type           _Z16reduce_warplevelIdLi256EEvPT_S1_i,@function
        .size           _Z16reduce_warplevelIdLi256EEvPT_S1_i,(.L_x_55 - _Z16reduce_warplevelIdLi256EEvPT_S1_i)
        .other          _Z16reduce_warplevelIdLi256EEvPT_S1_i,@"STO_CUDA_ENTRY STV_DEFAULT"
_Z16reduce_warplevelIdLi256EEvPT_S1_i:
.text._Z16reduce_warplevelIdLi256EEvPT_S1_i:
[----:B------:R-:W-:Y:S01]  /*0000*/  LDC R1, c[0x0][0x37c] ;  /* 0x0000df00ff017b82 */ /* 0x000fe20000000800 */
[----:B------:R-:W0:Y:S01]  /*0010*/  S2R R0, SR_TID.X ;  /* 0x0000000000007919 */ /* 0x000e220000002100 */
[----:B------:R-:W1:Y:S06]  /*0020*/  LDCU UR4, c[0x0][0x390] ;  /* 0x00007200ff0477ac */ /* 0x000e6c0008000800 */
[----:B------:R-:W2:Y:S01]  /*0030*/  LDC R8, c[0x0][0x370] ;  /* 0x0000dc00ff087b82 */ /* 0x000ea20000000800 */
[----:B------:R-:W-:Y:S01]  /*0040*/  BSSY.RECONVERGENT B0, `(.L_x_18) ;  /* 0x0000058000007945 */ /* 0x000fe20003800200 */
[----:B------:R-:W0:Y:S01]  /*0050*/  S2R R7, SR_CTAID.X ;  /* 0x0000000000077919 */ /* 0x000e220000002500 */
[----:B------:R-:W3:Y:S01]  /*0060*/  LDCU.64 UR6, c[0x0][0x358] ;  /* 0x00006b00ff0677ac */ /* 0x000ee20008000a00 */
[----:B------:R-:W-:Y:S01]  /*0070*/  CS2R R4, SRZ ;  /* 0x0000000000047805 */ /* 0x000fe2000001ff00 */
[----:B-1----:R-:W-:-:S05]  /*0080*/  IMAD.U32 R10, RZ, RZ, UR4 ;  /* 0x00000004ff0a7e24 */ /* 0x002fca000f8e00ff */
[----:B------:R-:W-:Y:S01]  /*0090*/  SHF.R.S32.HI R3, RZ, 0x1f, R10 ;  /* 0x0000001fff037819 */ /* 0x000fe2000001140a */
[----:B--2---:R-:W-:-:S03]  /*00a0*/  IMAD.SHL.U32 R8, R8, 0x100, RZ ;  /* 0x0000010008087824 */ /* 0x004fc600078e00ff */
[----:B------:R-:W-:-:S04]  /*00b0*/  LEA.HI R3, R3, R10, RZ, 0x2 ;  /* 0x0000000a03037211 */ /* 0x000fc800078f10ff */
[----:B------:R-:W-:Y:S01]  /*00c0*/  SHF.R.S32.HI R9, RZ, 0x2, R3 ;  /* 0x00000002ff097819 */ /* 0x000fe20000011403 */
[----:B0-----:R-:W-:-:S05]  /*00d0*/  IMAD R6, R7, 0x100, R0 ;  /* 0x0000010007067824 */ /* 0x001fca00078e0200 */
[----:B------:R-:W-:-:S13]  /*00e0*/  ISETP.GE.AND P0, PT, R6, R9, PT ;  /* 0x000000090600720c */ /* 0x000fda0003f06270 */
[----:B---3--:R-:W-:Y:S05]  /*00f0*/  @P0 BRA `(.L_x_19) ;  /* 0x0000000400300947 */ /* 0x008fea0003800000 */
[----:B------:R-:W0:Y:S01]  /*0100*/  LDC R10, c[0x0][0x390] ;  /* 0x0000e400ff0a7b82 */ /* 0x000e220000000800 */
[----:B------:R-:W-:Y:S01]  /*0110*/  IMAD.MOV.U32 R11, RZ, RZ, R6 ;  /* 0x000000ffff0b7224 */ /* 0x000fe200078e0006 */
[----:B------:R-:W-:-:S06]  /*0120*/  CS2R R4, SRZ ;  /* 0x0000000000047805 */ /* 0x000fcc000001ff00 */
[----:B------:R-:W1:Y:S02]  /*0130*/  LDC.64 R2, c[0x0][0x380] ;  /* 0x0000e000ff027b82 */ /* 0x000e640000000a00 */
.L_x_28:
[----:B------:R-:W-:Y:S01]  /*0140*/  IMAD.SHL.U32 R21, R11, 0x4, RZ ;  /* 0x000000040b157824 */ /* 0x000fe200078e00ff */
[----:B------:R-:W-:Y:S01]  /*0150*/  BSSY.RECONVERGENT B1, `(.L_x_20) ;  /* 0x000000f000017945 */ /* 0x000fe20003800200 */
[----:B------:R-:W-:-:S03]  /*0160*/  IMAD.IADD R11, R8, 0x1, R11 ;  /* 0x00000001080b7824 */ /* 0x000fc600078e020b */
[----:B------:R-:W-:Y:S02]  /*0170*/  IADD3 R13, PT, PT, R21, 0x3, RZ ;  /* 0x00000003150d7810 */ /* 0x000fe40007ffe0ff */
[----:B------:R-:W-:Y:S02]  /*0180*/  ISETP.GE.AND P1, PT, R11, R9, PT ;  /* 0x000000090b00720c */ /* 0x000fe40003f26270 */
[----:B0-----:R-:W-:-:S13]  /*0190*/  ISETP.GE.AND P0, PT, R13, R10, PT ;  /* 0x0000000a0d00720c */ /* 0x001fda0003f06270 */
[----:B------:R-:W-:Y:S05]  /*01a0*/  @P0 BRA `(.L_x_21) ;  /* 0x0000000000240947 */ /* 0x000fea0003800000 */
[----:B-1----:R-:W-:-:S05]  /*01b0*/  IMAD.WIDE R20, R21, 0x8, R2 ;  /* 0x0000000815147825 */ /* 0x002fca00078e0202 */
[----:B------:R-:W2:Y:S04]  /*01c0*/  LDG.E.64 R12, desc[UR6][R20.64] ;  /* 0x00000006140c7981 */ /* 0x000ea8000c1e1b00 */
[----:B------:R-:W2:Y:S04]  /*01d0*/  LDG.E.64 R14, desc[UR6][R20.64+0x8] ;  /* 0x00000806140e7981 */ /* 0x000ea8000c1e1b00 */
[----:B------:R-:W3:Y:S04]  /*01e0*/  LDG.E.64 R16, desc[UR6][R20.64+0x10] ;  /* 0x0000100614107981 */ /* 0x000ee8000c1e1b00 */
[----:B------:R-:W4:Y:S01]  /*01f0*/  LDG.E.64 R18, desc[UR6][R20.64+0x18] ;  /* 0x0000180614127981 */ /* 0x000f22000c1e1b00 */
[----:B--2---:R-:W-:-:S08]  /*0200*/  DADD R12, R12, R14 ;  /* 0x000000000c0c7229 */ /* 0x004fd0000000000e */
[----:B---3--:R-:W-:-:S08]  /*0210*/  DADD R12, R16, R12 ;  /* 0x00000000100c7229 */ /* 0x008fd0000000000c */
[----:B----4-:R-:W-:-:S08]  /*0220*/  DADD R12, R18, R12 ;  /* 0x00000000120c7229 */ /* 0x010fd0000000000c */
[----:B------:R-:W-:-:S11]  /*0230*/  DADD R4, R4, R12 ;  /* 0x0000000004047229 */ /* 0x000fd6000000000c */
.L_x_21:
[----:B------:R-:W-:Y:S05]  /*0240*/  BSYNC.RECONVERGENT B1 ;  /* 0x0000000000017941 */ /* 0x000fea0003800200 */
.L_x_20:
        /* <DEDUP_REMOVED lines=17> */
.L_x_23:
[----:B------:R-:W-:Y:S05]  /*0360*/  BSYNC.RECONVERGENT B1 ;  /* 0x0000000000017941 */ /* 0x000fea0003800200 */
.L_x_22:
[----:B------:R-:W-:Y:S05]  /*0370*/  @P1 BRA `(.L_x_19) ;  /* 0x0000000000901947 */ /* 0x000fea0003800000 */
[----:B------:R-:W-:Y:S01]  /*0380*/  SHF.L.U32 R21, R11, 0x2, RZ ;  /* 0x000000020b157819 */ /* 0x000fe200000006ff */
[----:B------:R-:W-:Y:S01]  /*0390*/  IMAD.IADD R11, R8, 0x1, R11 ;  /* 0x00000001080b7824 */ /* 0x000fe200078e020b */
[----:B------:R-:W-:Y:S03]  /*03a0*/  BSSY.RECONVERGENT B1, `(.L_x_24) ;  /* 0x000000e000017945 */ /* 0x000fe60003800200 */
[----:B------:R-:W-:Y:S01]  /*03b0*/  VIADD R13, R21, 0x3 ;  /* 0x00000003150d7836 */ /* 0x000fe20000000000 */
[----:B------:R-:W-:-:S04]  /*03c0*/  ISETP.GE.AND P1, PT, R11, R9, PT ;  /* 0x000000090b00720c */ /* 0x000fc80003f26270 */
        /* <DEDUP_REMOVED lines=11> */
.L_x_25:
[----:B------:R-:W-:Y:S05]  /*0480*/  BSYNC.RECONVERGENT B1 ;  /* 0x0000000000017941 */ /* 0x000fea0003800200 */
.L_x_24:
[----:B------:R-:W-:Y:S05]  /*0490*/  @P1 BRA `(.L_x_19) ;  /* 0x0000000000481947 */ /* 0x000fea0003800000 */
[----:B------:R-:W-:Y:S01]  /*04a0*/  IMAD.SHL.U32 R21, R11, 0x4, RZ ;  /* 0x000000040b157824 */ /* 0x000fe200078e00ff */
[----:B------:R-:W-:Y:S03]  /*04b0*/  BSSY.RECONVERGENT B1, `(.L_x_26) ;  /* 0x000000d000017945 */ /* 0x000fe60003800200 */
[----:B------:R-:W-:-:S05]  /*04c0*/  VIADD R13, R21, 0x3 ;  /* 0x00000003150d7836 */ /* 0x000fca0000000000 */
        /* <DEDUP_REMOVED lines=11> */
.L_x_27:
[----:B------:R-:W-:Y:S05]  /*0580*/  BSYNC.RECONVERGENT B1 ;  /* 0x0000000000017941 */ /* 0x000fea0003800200 */
.L_x_26:
[----:B------:R-:W-:-:S04]  /*0590*/  IADD3 R11, PT, PT, R8, R11, RZ ;  /* 0x0000000b080b7210 */ /* 0x000fc80007ffe0ff */
[----:B------:R-:W-:-:S13]  /*05a0*/  ISETP.GE.AND P0, PT, R11, R9, PT ;  /* 0x000000090b00720c */ /* 0x000fda0003f06270 */
[----:B------:R-:W-:Y:S05]  /*05b0*/  @!P0 BRA `(.L_x_28) ;  /* 0xfffffff800e08947 */ /* 0x000fea000383ffff */
.L_x_19:
[----:B------:R-:W-:Y:S05]  /*05c0*/  BSYNC.RECONVERGENT B0 ;  /* 0x0000000000007941 */ /* 0x000fea0003800200 */
.L_x_18:
[----:B------:R-:W-:Y:S01]  /*05d0*/  IMAD.SHL.U32 R9, R9, 0x4, RZ ;  /* 0x0000000409097824 */ /* 0x000fe200078e00ff */
[----:B------:R-:W-:Y:S03]  /*05e0*/  BSSY.RECONVERGENT B0, `(.L_x_29) ;  /* 0x0000043000007945 */ /* 0x000fe60003800200 */
[----:B------:R-:W-:-:S05]  /*05f0*/  IMAD R11, R6, 0x4, R9 ;  /* 0x00000004060b7824 */ /* 0x000fca00078e0209 */
[----:B------:R-:W-:-:S13]  /*0600*/  ISETP.GE.AND P0, PT, R11, R10, PT ;  /* 0x0000000a0b00720c */ /* 0x000fda0003f06270 */
[----:B------:R-:W-:Y:S05]  /*0610*/  @P0 BRA `(.L_x_30) ;  /* 0x0000000000fc0947 */ /* 0x000fea0003800000 */
[----:B------:R-:W-:Y:S01]  /*0620*/  VIMNMX.U32 R15, PT, PT, R8, 0x1, !PT ;  /* 0x00000001080f7848 */ /* 0x000fe20007fe0000 */
[----:B------:R-:W-:Y:S01]  /*0630*/  IMAD R13, R7, 0x400, R8 ;  /* 0x00000400070d7824 */ /* 0x000fe200078e0208 */
[----:B------:R-:W-:Y:S02]  /*0640*/  BSSY.RECONVERGENT B1, `(.L_x_31) ;  /* 0x000002a000017945 */ /* 0x000fe40003800200 */
[----:B------:R-:W0:Y:S01]  /*0650*/  I2F.U32.RP R12, R15 ;  /* 0x0000000f000c7306 */ /* 0x000e220000209000 */
[----:B------:R-:W-:Y:S02]  /*0660*/  ISETP.NE.U32.AND P2, PT, R15, RZ, PT ;  /* 0x000000ff0f00720c */ /* 0x000fe40003f45070 */
[----:B-1----:R-:W-:Y:S01]  /*0670*/  LEA R2, R0, R13, 0x2 ;  /* 0x0000000d00027211 */ /* 0x002fe200078e10ff */
[----:B------:R-:W-:-:S04]  /*0680*/  IMAD.MOV R13, RZ, RZ, -R15 ;  /* 0x000000ffff0d7224 */ /* 0x000fc800078e0a0f */
[----:B------:R-:W-:Y:S02]  /*0690*/  IMAD.IADD R9, R9, 0x1, R2 ;  /* 0x0000000109097824 */ /* 0x000fe400078e0202 */
[----:B------:R-:W-:-:S03]  /*06a0*/  IMAD.MOV.U32 R2, RZ, RZ, RZ ;  /* 0x000000ffff027224 */ /* 0x000fc600078e00ff */
[CC--:B------:R-:W-:Y:S01]  /*06b0*/  ISETP.GE.AND P0, PT, R9.reuse, R10.reuse, PT ;  /* 0x0000000a0900720c */ /* 0x0c0fe20003f06270 */
[----:B0-----:R-:W0:Y:S01]  /*06c0*/  MUFU.RCP R12, R12 ;  /* 0x0000000c000c7308 */ /* 0x001e220000001000 */
[----:B------:R-:W-:Y:S01]  /*06d0*/  VIMNMX R6, PT, PT, R9, R10, !PT ;  /* 0x0000000a09067248 */ /* 0x000fe20007fe0100 */
[----:B0-----:R-:W-:Y:S01]  /*06e0*/  VIADD R3, R12, 0xffffffe ;  /* 0x0ffffffe0c037836 */ /* 0x001fe20000000000 */
[----:B------:R-:W-:-:S04]  /*06f0*/  SEL R12, RZ, 0x1, P0 ;  /* 0x00000001ff0c7807 */ /* 0x000fc80000000000 */
[----:B------:R-:W-:Y:S01]  /*0700*/  IADD3 R6, PT, PT, R6, -R9, -R12 ;  /* 0x8000000906067210 */ /* 0x000fe20007ffe80c */
[----:B------:R-:W0:Y:S02]  /*0710*/  F2I.FTZ.U32.TRUNC.NTZ R3, R3 ;  /* 0x0000000300037305 */ /* 0x000e24000021f000 */
[----:B0-----:R-:W-:-:S04]  /*0720*/  IMAD R13, R13, R3, RZ ;  /* 0x000000030d0d7224 */ /* 0x001fc800078e02ff */
[----:B------:R-:W-:-:S04]  /*0730*/  IMAD.HI.U32 R13, R3, R13, R2 ;  /* 0x0000000d030d7227 */ /* 0x000fc800078e0002 */
[----:B------:R-:W-:Y:S02]  /*0740*/  IMAD.MOV.U32 R3, RZ, RZ, R11 ;  /* 0x000000ffff037224 */ /* 0x000fe400078e000b */
[----:B------:R-:W-:-:S04]  /*0750*/  IMAD.HI.U32 R13, R13, R6, RZ ;  /* 0x000000060d0d7227 */ /* 0x000fc800078e00ff */
[----:B------:R-:W-:-:S04]  /*0760*/  IMAD.MOV R2, RZ, RZ, -R13 ;  /* 0x000000ffff027224 */ /* 0x000fc800078e0a0d */
[----:B------:R-:W-:-:S05]  /*0770*/  IMAD R6, R15, R2, R6 ;  /* 0x000000020f067224 */ /* 0x000fca00078e0206 */
[----:B------:R-:W-:-:S13]  /*0780*/  ISETP.GE.U32.AND P0, PT, R6, R15, PT ;  /* 0x0000000f0600720c */ /* 0x000fda0003f06070 */
[----:B------:R-:W-:Y:S01]  /*0790*/  @P0 IADD3 R6, PT, PT, -R15, R6, RZ ;  /* 0x000000060f060210 */ /* 0x000fe20007ffe1ff */
[----:B------:R-:W-:-:S03]  /*07a0*/  @P0 VIADD R13, R13, 0x1 ;  /* 0x000000010d0d0836 */ /* 0x000fc60000000000 */
[----:B------:R-:W-:-:S13]  /*07b0*/  ISETP.GE.U32.AND P1, PT, R6, R15, PT ;  /* 0x0000000f0600720c */ /* 0x000fda0003f26070 */
[----:B------:R-:W-:Y:S01]  /*07c0*/  @P1 VIADD R13, R13, 0x1 ;  /* 0x000000010d0d1836 */ /* 0x000fe20000000000 */
[----:B------:R-:W-:-:S05]  /*07d0*/  @!P2 LOP3.LUT R13, RZ, R15, RZ, 0x33, !PT ;  /* 0x0000000fff0da212 */ /* 0x000fca00078e33ff */
[----:B------:R-:W-:-:S05]  /*07e0*/  IMAD.IADD R12, R12, 0x1, R13 ;  /* 0x000000010c0c7824 */ /* 0x000fca00078e020d */
[C---:B------:R-:W-:Y:S02]  /*07f0*/  LOP3.LUT R2, R12.reuse, 0x3, RZ, 0xc0, !PT ;  /* 0x000000030c027812 */ /* 0x040fe400078ec0ff */
[----:B------:R-:W-:Y:S02]  /*0800*/  ISETP.GE.U32.AND P1, PT, R12, 0x3, PT ;  /* 0x000000030c00780c */ /* 0x000fe40003f26070 */
[----:B------:R-:W-:-:S13]  /*0810*/  ISETP.NE.AND P0, PT, R2, 0x3, PT ;  /* 0x000000030200780c */ /* 0x000fda0003f05270 */
[----:B------:R-:W-:Y:S05]  /*0820*/  @!P0 BRA `(.L_x_32) ;  /* 0x00000000002c8947 */ /* 0x000fea0003800000 */
[----:B------:R-:W0:Y:S01]  /*0830*/  LDC.64 R14, c[0x0][0x380] ;  /* 0x0000e000ff0e7b82 */ /* 0x000e220000000a00 */
[----:B------:R-:W-:-:S04]  /*0840*/  IADD3 R12, PT, PT, R12, 0x1, RZ ;  /* 0x000000010c0c7810 */ /* 0x000fc80007ffe0ff */
[----:B------:R-:W-:-:S05]  /*0850*/  LOP3.LUT R12, R12, 0x3, RZ, 0xc0, !PT ;  /* 0x000000030c0c7812 */ /* 0x000fca00078ec0ff */
[----:B------:R-:W-:-:S07]  /*0860*/  IMAD.MOV R2, RZ, RZ, -R12 ;  /* 0x000000ffff027224 */ /* 0x000fce00078e0a0c */
.L_x_33:
[----:B0-----:R-:W-:-:S06]  /*0870*/  IMAD.WIDE R12, R3, 0x8, R14 ;  /* 0x00000008030c7825 */ /* 0x001fcc00078e020e */
[----:B------:R-:W2:Y:S01]  /*0880*/  LDG.E.64 R12, desc[UR6][R12.64] ;  /* 0x000000060c0c7981 */ /* 0x000ea2000c1e1b00 */
[----:B------:R-:W-:Y:S02]  /*0890*/  VIADD R2, R2, 0x1 ;  /* 0x0000000102027836 */ /* 0x000fe40000000000 */
[----:B------:R-:W-:-:S03]  /*08a0*/  IMAD.IADD R3, R8, 0x1, R3 ;  /* 0x0000000108037824 */ /* 0x000fc600078e0203 */
[----:B------:R-:W-:Y:S01]  /*08b0*/  ISETP.NE.AND P0, PT, R2, RZ, PT ;  /* 0x000000ff0200720c */ /* 0x000fe20003f05270 */
[----:B--2---:R-:W-:-:S12]  /*08c0*/  DADD R4, R12, R4 ;  /* 0x000000000c047229 */ /* 0x004fd80000000004 */
[----:B------:R-:W-:Y:S05]  /*08d0*/  @P0 BRA `(.L_x_33) ;  /* 0xfffffffc00e40947 */ /* 0x000fea000383ffff */
.L_x_32:
[----:B------:R-:W-:Y:S05]  /*08e0*/  BSYNC.RECONVERGENT B1 ;  /* 0x0000000000017941 */ /* 0x000fea0003800200 */
.L_x_31:
[----:B------:R-:W-:Y:S05]  /*08f0*/  @!P1 BRA `(.L_x_30) ;  /* 0x0000000000449947 */ /* 0x000fea0003800000 */
.L_x_34:
[----:B------:R-:W0:Y:S02]  /*0900*/  LDC.64 R12, c[0x0][0x380] ;  /* 0x0000e000ff0c7b82 */ /* 0x000e240000000a00 */
[----:B0-----:R-:W-:-:S05]  /*0910*/  IMAD.WIDE R24, R3, 0x8, R12 ;  /* 0x0000000803187825 */ /* 0x001fca00078e020c */
[----:B------:R-:W2:Y:S01]  /*0920*/  LDG.E.64 R14, desc[UR6][R24.64] ;  /* 0x00000006180e7981 */ /* 0x000ea2000c1e1b00 */
[----:B------:R-:W-:-:S05]  /*0930*/  IMAD.WIDE R16, R8, 0x8, R24 ;  /* 0x0000000808107825 */ /* 0x000fca00078e0218 */
[----:B------:R-:W3:Y:S01]  /*0940*/  LDG.E.64 R18, desc[UR6][R16.64] ;  /* 0x0000000610127981 */ /* 0x000ee2000c1e1b00 */
[----:B------:R-:W-:-:S05]  /*0950*/  IMAD.WIDE R20, R8, 0x8, R16 ;  /* 0x0000000808147825 */ /* 0x000fca00078e0210 */
[----:B------:R-:W4:Y:S01]  /*0960*/  LDG.E.64 R12, desc[UR6][R20.64] ;  /* 0x00000006140c7981 */ /* 0x000f22000c1e1b00 */
[----:B------:R-:W-:-:S06]  /*0970*/  IMAD.WIDE R22, R8, 0x8, R20 ;  /* 0x0000000808167825 */ /* 0x000fcc00078e0214 */
[----:B------:R-:W5:Y:S01]  /*0980*/  LDG.E.64 R22, desc[UR6][R22.64] ;  /* 0x0000000616167981 */ /* 0x000f62000c1e1b00 */
[----:B------:R-:W-:-:S04]  /*0990*/  IADD3 R3, PT, PT, R8, R3, R8 ;  /* 0x0000000308037210 */ /* 0x000fc80007ffe008 */
[----:B------:R-:W-:-:S04]  /*09a0*/  IADD3 R3, PT, PT, R8, R3, R8 ;  /* 0x0000000308037210 */ /* 0x000fc80007ffe008 */
[----:B------:R-:W-:Y:S01]  /*09b0*/  ISETP.GE.AND P0, PT, R3, R10, PT ;  /* 0x0000000a0300720c */ /* 0x000fe20003f06270 */
[----:B--2---:R-:W-:-:S08]  /*09c0*/  DADD R14, R14, R4 ;  /* 0x000000000e0e7229 */ /* 0x004fd00000000004 */
[----:B---3--:R-:W-:-:S08]  /*09d0*/  DADD R14, R14, R18 ;  /* 0x000000000e0e7229 */ /* 0x008fd00000000012 */
[----:B----4-:R-:W-:-:S08]  /*09e0*/  DADD R12, R14, R12 ;  /* 0x000000000e0c7229 */ /* 0x010fd0000000000c */
[----:B-----5:R-:W-:Y:S01]  /*09f0*/  DADD R4, R12, R22 ;  /* 0x000000000c047229 */ /* 0x020fe20000000016 */
[----:B------:R-:W-:Y:S10]  /*0a00*/  @!P0 BRA `(.L_x_34) ;  /* 0xfffffffc00bc8947 */ /* 0x000ff4000383ffff */
.L_x_30:
[----:B------:R-:W-:Y:S05]  /*0a10*/  BSYNC.RECONVERGENT B0 ;  /* 0x0000000000007941 */ /* 0x000fea0003800200 */
.L_x_29:
[----:B-1----:R-:W-:Y:S01]  /*0a20*/  SHFL.DOWN PT, R3, R5, 0x10, 0x1f ;  /* 0x0a001f0005037f89 */ /* 0x002fe200000e0000 */
[C---:B------:R-:W-:Y:S02]  /*0a30*/  LOP3.LUT P0, RZ, R0.reuse, 0x1f, RZ, 0xc0, !PT ;  /* 0x0000001f00ff7812 */ /* 0x040fe4000780c0ff */
[----:B------:R-:W-:Y:S01]  /*0a40*/  ISETP.GT.U32.AND P1, PT, R0, 0x7, PT ;  /* 0x000000070000780c */ /* 0x000fe20003f24070 */
[----:B------:R-:W0:Y:S10]  /*0a50*/  SHFL.DOWN PT, R2, R4, 0x10, 0x1f ;  /* 0x0a001f0004027f89 */ /* 0x000e3400000e0000 */
[----:B------:R-:W1:Y:S01]  /*0a60*/  @!P0 S2R R15, SR_CgaCtaId ;  /* 0x00000000000f8919 */ /* 0x000e620000008800 */
[----:B0-----:R-:W-:-:S07]  /*0a70*/  DADD R2, R2, R4 ;  /* 0x0000000002027229 */ /* 0x001fce0000000004 */
[----:B------:R-:W-:Y:S04]  /*0a80*/  SHFL.DOWN PT, R9, R3, 0x8, 0x1f ;  /* 0x09001f0003097f89 */ /* 0x000fe800000e0000 */
[----:B------:R-:W0:Y:S02]  /*0a90*/  SHFL.DOWN PT, R8, R2, 0x8, 0x1f ;  /* 0x09001f0002087f89 */ /* 0x000e2400000e0000 */
[----:B0-----:R-:W-:Y:S01]  /*0aa0*/  DADD R8, R2, R8 ;  /* 0x0000000002087229 */ /* 0x001fe20000000008 */
[----:B------:R-:W-:-:S04]  /*0ab0*/  @!P0 MOV R2, 0x400 ;  /* 0x0000040000028802 */ /* 0x000fc80000000f00 */
[----:B-1----:R-:W-:Y:S02]  /*0ac0*/  @!P0 LEA R3, R15, R2, 0x18 ;  /* 0x000000020f038211 */ /* 0x002fe400078ec0ff */
[----:B------:R-:W-:Y:S02]  /*0ad0*/  SHFL.DOWN PT, R11, R9, 0x4, 0x1f ;  /* 0x08801f00090b7f89 */ /* 0x000fe400000e0000 */
[----:B------:R-:W-:Y:S02]  /*0ae0*/  @!P0 LEA.HI R3, R0, R3, RZ, 0x1e ;  /* 0x0000000300038211 */ /* 0x000fe400078ff0ff */
[----:B------:R-:W0:Y:S02]  /*0af0*/  SHFL.DOWN PT, R10, R8, 0x4, 0x1f ;  /* 0x08801f00080a7f89 */ /* 0x000e2400000e0000 */
[----:B0-----:R-:W-:-:S07]  /*0b00*/  DADD R10, R8, R10 ;  /* 0x00000000080a7229 */ /* 0x001fce000000000a */
[----:B------:R-:W-:Y:S04]  /*0b10*/  SHFL.DOWN PT, R13, R11, 0x2, 0x1f ;  /* 0x08401f000b0d7f89 */ /* 0x000fe800000e0000 */
[----:B------:R-:W0:Y:S02]  /*0b20*/  SHFL.DOWN PT, R12, R10, 0x2, 0x1f ;  /* 0x08401f000a0c7f89 */ /* 0x000e2400000e0000 */
[----:B0-----:R-:W-:-:S07]  /*0b30*/  DADD R12, R10, R12 ;  /* 0x000000000a0c7229 */ /* 0x001fce000000000c */
[----:B------:R-:W-:Y:S04]  /*0b40*/  SHFL.DOWN PT, R5, R13, 0x1, 0x1f ;  /* 0x08201f000d057f89 */ /* 0x000fe800000e0000 */
[----:B------:R-:W0:Y:S02]  /*0b50*/  SHFL.DOWN PT, R4, R12, 0x1, 0x1f ;  /* 0x08201f000c047f89 */ /* 0x000e2400000e0000 */
[----:B0-----:R-:W-:-:S07]  /*0b60*/  DADD R4, R12, R4 ;  /* 0x000000000c047229 */ /* 0x001fce0000000004 */
[----:B------:R0:W-:Y:S01]  /*0b70*/  @!P0 STS.64 [R3], R4 ;  /* 0x0000000403008388 */ /* 0x0001e20000000a00 */
[----:B------:R-:W-:Y:S06]  /*0b80*/  BAR.SYNC.DEFER_BLOCKING 0x0 ;  /* 0x0000000000007b1d */ /* 0x000fec0000010000 */
[----:B------:R-:W-:Y:S05]  /*0b90*/  @P1 EXIT ;  /* 0x000000000000194d */ /* 0x000fea0003800000 */
[----:B------:R-:W1:Y:S01]  /*0ba0*/  S2UR UR5, SR_CgaCtaId ;  /* 0x00000000000579c3 */ /* 0x000e620000008800 */
[----:B------:R-:W-:Y:S01]  /*0bb0*/  UMOV UR4, 0x400 ;  /* 0x0000040000047882 */ /* 0x000fe20000000000 */
[----:B------:R-:W-:Y:S01]  /*0bc0*/  ISETP.NE.AND P0, PT, R0, RZ, PT ;  /* 0x000000ff0000720c */ /* 0x000fe20003f05270 */
[----:B-1----:R-:W-:-:S06]  /*0bd0*/  ULEA UR4, UR5, UR4, 0x18 ;  /* 0x0000000405047291 */ /* 0x002fcc000f8ec0ff */
[----:B------:R-:W-:-:S06]  /*0be0*/  LEA R2, R0, UR4, 0x3 ;  /* 0x0000000400027c11 */ /* 0x000fcc000f8e18ff */
[----:B0-----:R-:W0:Y:S04]  /*0bf0*/  LDS.64 R2, [R2] ;  /* 0x0000000002027984 */ /* 0x001e280000000a00 */
[----:B0-----:R-:W-:Y:S04]  /*0c00*/  SHFL.DOWN PT, R5, R3, 0x10, 0x1f ;  /* 0x0a001f0003057f89 */ /* 0x001fe800000e0000 */
        /* <DEDUP_REMOVED lines=11> */
[----:B------:R0:W1:Y:S04]  /*0cc0*/  SHFL.DOWN PT, R3, R13, 0x1, 0x1f ;  /* 0x08201f000d037f89 */ /* 0x00006800000e0000 */
[----:B------:R0:W2:Y:S01]  /*0cd0*/  SHFL.DOWN PT, R2, R12, 0x1, 0x1f ;  /* 0x08201f000c027f89 */ /* 0x0000a200000e0000 */
[----:B------:R-:W-:Y:S05]  /*0ce0*/  @P0 EXIT ;  /* 0x000000000000094d */ /* 0x000fea0003800000 */
[----:B------:R-:W3:Y:S01]  /*0cf0*/  LDC.64 R4, c[0x0][0x388] ;  /* 0x0000e200ff047b82 */ /* 0x000ee20000000a00 */
[----:B-12---:R-:W-:Y:S01]  /*0d00*/  DADD R2, R12, R2 ;  /* 0x000000000c027229 */ /* 0x006fe20000000002 */
[----:B---3--:R-:W-:-:S06]  /*0d10*/  IMAD.WIDE.U32 R4, R7, 0x8, R4 ;  /* 0x0000000807047825 */ /* 0x008fcc00078e0004 */
[----:B------:R-:W-:Y:S01]  /*0d20*/  STG.E.64 desc[UR6][R4.64], R2 ;  /* 0x0000000204007986 */ /* 0x000fe2000c101b06 */
[----:B------:R-:W-:Y:S05]  /*0d30*/  EXIT ;  /* 0x000000000000794d */ /* 0x000fea0003800000 */
.L_x_35:
        /* <DEDUP_REMOVED lines=12> */
.L_x_55:


//--------------------- .text._Z16reduce_warplevelIfLi256EEvPT_S1_i --------------------------
	.section	.text._Z16reduce_warplevelIfLi256EEvPT_S1_i,"ax",@progbits
	.align	128
        .global         _Z16reduce_warplevelIfLi256EEvPT_S1_i
        .type           _Z16reduce_warplevelIfLi256EEvPT_S1_i,@function
        .size           _Z16reduce_warplevelIfLi256EEvPT_S1_i,(.L_x_56 - _Z16reduce_warplevelIfLi256EEvPT_S1_i)
        .other          _Z16reduce_warplevelIfLi256EEvPT_S1_i,@"STO_CUDA_ENTRY STV_DEFAULT"
_Z16reduce_warplevelIfLi256EEvPT_S1_i:
.text._Z16reduce_warplevelIfLi256EEvPT_S1_i:
[----:B------:R-:W-:Y:S01]  /*0000*/  LDC R1, c[0x0][0x37c] ;  /* 0x0000df00ff017b82 */ /* 0x000fe20000000800 */
[----:B------:R-:W0:Y:S01]  /*0010*/  S2R R0, SR_TID.X ;  /* 0x0000000000007919 */ /* 0x000e220000002100 */
[----:B------:R-:W1:Y:S06]  /*0020*/  LDCU UR4, c[0x0][0x390] ;  /* 0x00007200ff0477ac */ /* 0x000e6c0008000800 */
[----:B------:R-:W2:Y:S01]  /*0030*/  LDC R6, c[0x0][0x370] ;  /* 0x0000dc00ff067b82 */ /* 0x000ea20000000800 */
[----:B------:R-:W-:Y:S01]  /*0040*/  BSSY.RECONVERGENT B0, `(.L_x_36) ;  /* 0x0000058000007945 */ /* 0x000fe20003800200 */
[----:B------:R-:W0:Y:S01]  /*0050*/  S2R R3, SR_CTAID.X ;  /* 0x0000000000037919 */ /* 0x000e220000002500 */
[----:B------:R-:W3:Y:S01]  /*0060*/  LDCU.64 UR6, c[0x0][0x358] ;  /* 0x00006b00ff0677ac */ /* 0x000ee20008000a00 */
[----:B------:R-:W-:Y:S01]  /*0070*/  HFMA2 R4, -RZ, RZ, 0, 0 ;  /* 0x00000000ff047431 */ /* 0x000fe200000001ff */
[----:B-1----:R-:W-:-:S04]  /*0080*/  MOV R5, UR4 ;  /* 0x0000000400057c02 */ /* 0x002fc80008000f00 */
        /* <DEDUP_REMOVED lines=8> */
[----:B------:R-:W-:Y:S01]  /*0110*/  MOV R4, RZ ;  /* 0x000000ff00047202 */ /* 0x000fe20000000f00 */
[----:B------:R-:W-:-:S06]  /*0120*/  IMAD.MOV.U32 R10, RZ, RZ, R8 ;  /* 0x000000ffff0a7224 */ /* 0x000fcc00078e0008 */
[----:B------:R-:W1:Y:S02]  /*0130*/  LDC.64 R6, c[0x0][0x380] ;  /* 0x0000e000ff067b82 */ /* 0x000e640000000a00 */
.L_x_46:
[----:B------:R-:W-:Y:S01]  /*0140*/  SHF.L.U32 R11, R10, 0x2, RZ ;  /* 0x000000020a0b7819 */ /* 0x000fe200000006ff */
[----:B------:R-:W-:Y:S01]  /*0150*/  BSSY.RECONVERGENT B1, `(.L_x_38) ;  /* 0x000000f000017945 */ /* 0x000fe20003800200 */
[----:B------:R-:W-:-:S03]  /*0160*/  IADD3 R16, PT, PT, R2, R10, RZ ;  /* 0x0000000a02107210 */ /* 0x000fc60007ffe0ff */
[----:B------:R-:W-:Y:S01]  /*0170*/  VIADD R12, R11, 0x3 ;  /* 0x000000030b0c7836 */ /* 0x000fe20000000000 */
[----:B------:R-:W-:-:S04]  /*0180*/  ISETP.GE.AND P1, PT, R16, R9, PT ;  /* 0x000000091000720c */ /* 0x000fc80003f26270 */
[----:B0-----:R-:W-:-:S13]  /*0190*/  ISETP.GE.AND P0, PT, R12, R5, PT ;  /* 0x000000050c00720c */ /* 0x001fda0003f06270 */
[----:B------:R-:W-:Y:S05]  /*01a0*/  @P0 BRA `(.L_x_39) ;  /* 0x0000000000240947 */ /* 0x000fea0003800000 */
[----:B-1----:R-:W-:-:S05]  /*01b0*/  IMAD.WIDE R10, R11, 0x4, R6 ;  /* 0x000000040b0a7825 */ /* 0x002fca00078e0206 */
[----:B------:R-:W2:Y:S04]  /*01c0*/  LDG.E R12, desc[UR6][R10.64] ;  /* 0x000000060a0c7981 */ /* 0x000ea8000c1e1900 */
[----:B------:R-:W2:Y:S04]  /*01d0*/  LDG.E R13, desc[UR6][R10.64+0x4] ;  /* 0x000004060a0d7981 */ /* 0x000ea8000c1e1900 */
[----:B------:R-:W3:Y:S04]  /*01e0*/  LDG.E R14, desc[UR6][R10.64+0x8] ;  /* 0x000008060a0e7981 */ /* 0x000ee8000c1e1900 */
[----:B------:R-:W4:Y:S01]  /*01f0*/  LDG.E R15, desc[UR6][R10.64+0xc] ;  /* 0x00000c060a0f7981 */ /* 0x000f22000c1e1900 */
[----:B--2---:R-:W-:-:S04]  /*0200*/  FADD R13, R12, R13 ;  /* 0x0000000d0c0d7221 */ /* 0x004fc80000000000 */
[----:B---3--:R-:W-:-:S04]  /*0210*/  FADD R14, R14, R13 ;  /* 0x0000000d0e0e7221 */ /* 0x008fc80000000000 */
[----:B----4-:R-:W-:-:S04]  /*0220*/  FADD R15, R15, R14 ;  /* 0x0000000e0f0f7221 */ /* 0x010fc80000000000 */
[----:B------:R-:W-:-:S07]  /*0230*/  FADD R4, R4, R15 ;  /* 0x0000000f04047221 */ /* 0x000fce0000000000 */
.L_x_39:
[----:B------:R-:W-:Y:S05]  /*0240*/  BSYNC.RECONVERGENT B1 ;  /* 0x0000000000017941 */ /* 0x000fea0003800200 */
.L_x_38:
[----:B------:R-:W-:Y:S05]  /*0250*/  @P1 BRA `(.L_x_37) ;  /* 0x0000000000d81947 */ /* 0x000fea0003800000 */
[----:B------:R-:W-:Y:S01]  /*0260*/  IMAD.SHL.U32 R11, R16, 0x4, RZ ;  /* 0x00000004100b7824 */ /* 0x000fe200078e00ff */
[----:B------:R-:W-:Y:S01]  /*0270*/  BSSY.RECONVERGENT B1, `(.L_x_40) ;  /* 0x000000f000017945 */ /* 0x000fe20003800200 */
[----:B------:R-:W-:-:S03]  /*0280*/  IMAD.IADD R16, R2, 0x1, R16 ;  /* 0x0000000102107824 */ /* 0x000fc600078e0210 */
[----:B------:R-:W-:Y:S02]  /*0290*/  IADD3 R10, PT, PT, R11, 0x3, RZ ;  /* 0x000000030b0a7810 */ /* 0x000fe40007ffe0ff */
[----:B------:R-:W-:Y:S02]  /*02a0*/  ISETP.GE.AND P1, PT, R16, R9, PT ;  /* 0x000000091000720c */ /* 0x000fe40003f26270 */
[----:B------:R-:W-:-:S13]  /*02b0*/  ISETP.GE.AND P0, PT, R10, R5, PT ;  /* 0x000000050a00720c */ /* 0x000fda0003f06270 */
        /* <DEDUP_REMOVED lines=10> */
.L_x_41:
[----:B------:R-:W-:Y:S05]  /*0360*/  BSYNC.RECONVERGENT B1 ;  /* 0x0000000000017941 */ /* 0x000fea0003800200 */
.L_x_40:
[----:B------:R-:W-:Y:S05]  /*0370*/  @P1 BRA `(.L_x_37) ;  /* 0x0000000000901947 */ /* 0x000fea0003800000 */
[----:B------:R-:W-:Y:S01]  /*0380*/  SHF.L.U32 R13, R16, 0x2, RZ ;  /* 0x00000002100d7819 */ /* 0x000fe200000006ff */
[----:B------:R-:W-:Y:S01]  /*0390*/  BSSY.RECONVERGENT B1, `(.L_x_42) ;  /* 0x000000f000017945 */ /* 0x000fe20003800200 */
[----:B------:R-:W-:-:S03]  /*03a0*/  IADD3 R10, PT, PT, R2, R16, RZ ;  /* 0x00000010020a7210 */ /* 0x000fc60007ffe0ff */
        /* <DEDUP_REMOVED lines=13> */
.L_x_43:
[----:B------:R-:W-:Y:S05]  /*0480*/  BSYNC.RECONVERGENT B1 ;  /* 0x0000000000017941 */ /* 0x000fea0003800200 */
.L_x_42:
[----:B------:R-:W-:Y:S05]  /*0490*/  @P1 BRA `(.L_x_37) ;  /* 0x0000000000481947 */ /* 0x000fea0003800000 */
[----:B------:R-:W-:Y:S01]  /*04a0*/  IMAD.SHL.U32 R13, R10, 0x4, RZ ;  /* 0x000000040a0d7824 */ /* 0x000fe200078e00ff */
[----:B------:R-:W-:Y:S04]  /*04b0*/  BSSY.RECONVERGENT B1, `(.L_x_44) ;  /* 0x000000d000017945 */ /* 0x000fe80003800200 */
[----:B------:R-:W-:-:S04]  /*04c0*/  IADD3 R12, PT, PT, R13, 0x3, RZ ;  /* 0x000000030d0c7810 */ /* 0x000fc80007ffe0ff */
        /* <DEDUP_REMOVED lines=11> */
.L_x_45:
[----:B------:R-:W-:Y:S05]  /*0580*/  BSYNC.RECONVERGENT B1 ;  /* 0x0000000000017941 */ /* 0x000fea0003800200 */
.L_x_44:
[----:B------:R-:W-:-:S04]  /*0590*/  IADD3 R10, PT, PT, R2, R10, RZ ;  /* 0x0000000a020a7210 */ /* 0x000fc80007ffe0ff */
[----:B------:R-:W-:-:S13]  /*05a0*/  ISETP.GE.AND P0, PT, R10, R9, PT ;  /* 0x000000090a00720c */ /* 0x000fda0003f06270 */
[----:B------:R-:W-:Y:S05]  /*05b0*/  @!P0 BRA `(.L_x_46) ;  /* 0xfffffff800e08947 */ /* 0x000fea000383ffff */
.L_x_37:
[----:B------:R-:W-:Y:S05]  /*05c0*/  BSYNC.RECONVERGENT B0 ;  /* 0x0000000000007941 */ /* 0x000fea0003800200 */
.L_x_36:
[----:B------:R-:W-:Y:S01]  /*05d0*/  IMAD.SHL.U32 R9, R9, 0x4, RZ ;  /* 0x0000000409097824 */ /* 0x000fe200078e00ff */
[----:B------:R-:W-:Y:S04]  /*05e0*/  BSSY.RECONVERGENT B0, `(.L_x_47) ;  /* 0x0000043000007945 */ /* 0x000fe80003800200 */
[----:B------:R-:W-:-:S04]  /*05f0*/  LEA R8, R8, R9, 0x2 ;  /* 0x0000000908087211 */ /* 0x000fc800078e10ff */
[----:B------:R-:W-:-:S13]  /*0600*/  ISETP.GE.AND P0, PT, R8, R5, PT ;  /* 0x000000050800720c */ /* 0x000fda0003f06270 */
[----:B------:R-:W-:Y:S05]  /*0610*/  @P0 BRA `(.L_x_48) ;  /* 0x0000000000fc0947 */ /* 0x000fea0003800000 */
[----:B------:R-:W-:Y:S01]  /*0620*/  VIMNMX.U32 R12, PT, PT, R2, 0x1, !PT ;  /* 0x00000001020c7848 */ /* 0x000fe20007fe0000 */
[----:B------:R-:W-:Y:S01]  /*0630*/  IMAD R11, R3, 0x400, R2 ;  /* 0x00000400030b7824 */ /* 0x000fe200078e0202 */
[----:B------:R-:W-:Y:S02]  /*0640*/  BSSY.RECONVERGENT B1, `(.L_x_49) ;  /* 0x000002a000017945 */ /* 0x000fe40003800200 */
[----:B------:R-:W0:Y:S01]  /*0650*/  I2F.U32.RP R13, R12 ;  /* 0x0000000c000d7306 */ /* 0x000e220000209000 */
[----:B------:R-:W-:Y:S02]  /*0660*/  IADD3 R15, PT, PT, RZ, -R12, RZ ;  /* 0x8000000cff0f7210 */ /* 0x000fe40007ffe0ff */
[----:B-1----:R-:W-:Y:S02]  /*0670*/  LEA R6, R0, R11, 0x2 ;  /* 0x0000000b00067211 */ /* 0x002fe400078e10ff */
[----:B------:R-:W-:-:S03]  /*0680*/  ISETP.NE.U32.AND P2, PT, R12, RZ, PT ;  /* 0x000000ff0c00720c */ /* 0x000fc60003f45070 */
[----:B------:R-:W-:Y:S01]  /*0690*/  IMAD.IADD R10, R9, 0x1, R6 ;  /* 0x00000001090a7824 */ /* 0x000fe200078e0206 */
[----:B------:R-:W-:-:S04]  /*06a0*/  MOV R6, RZ ;  /* 0x000000ff00067202 */ /* 0x000fc80000000f00 */
[CC--:B------:R-:W-:Y:S01]  /*06b0*/  ISETP.GE.AND P0, PT, R10.reuse, R5.reuse, PT ;  /* 0x000000050a00720c */ /* 0x0c0fe20003f06270 */
[----:B0-----:R-:W0:Y:S01]  /*06c0*/  MUFU.RCP R13, R13 ;  /* 0x0000000d000d7308 */ /* 0x001e220000001000 */
[----:B------:R-:W-:Y:S02]  /*06d0*/  VIMNMX R9, PT, PT, R10, R5, !PT ;  /* 0x000000050a097248 */ /* 0x000fe40007fe0100 */
[----:B------:R-:W-:-:S04]  /*06e0*/  SEL R11, RZ, 0x1, P0 ;  /* 0x00000001ff0b7807 */ /* 0x000fc80000000000 */
[----:B------:R-:W-:Y:S02]  /*06f0*/  IADD3 R9, PT, PT, R9, -R10, -R11 ;  /* 0x8000000a09097210 */ /* 0x000fe40007ffe80b */
[----:B0-----:R-:W-:-:S06]  /*0700*/  IADD3 R7, PT, PT, R13, 0xffffffe, RZ ;  /* 0x0ffffffe0d077810 */ /* 0x001fcc0007ffe0ff */
[----:B------:R-:W0:Y:S02]  /*0710*/  F2I.FTZ.U32.TRUNC.NTZ R7, R7 ;  /* 0x0000000700077305 */ /* 0x000e24000021f000 */
[----:B0-----:R-:W-:-:S04]  /*0720*/  IMAD R15, R15, R7, RZ ;  /* 0x000000070f0f7224 */ /* 0x001fc800078e02ff */
[----:B------:R-:W-:-:S06]  /*0730*/  IMAD.HI.U32 R6, R7, R15, R6 ;  /* 0x0000000f07067227 */ /* 0x000fcc00078e0006 */
[----:B------:R-:W-:-:S05]  /*0740*/  IMAD.HI.U32 R6, R6, R9, RZ ;  /* 0x0000000906067227 */ /* 0x000fca00078e00ff */
[----:B------:R-:W-:-:S05]  /*0750*/  IADD3 R7, PT, PT, -R6, RZ, RZ ;  /* 0x000000ff06077210 */ /* 0x000fca0007ffe1ff */
[----:B------:R-:W-:-:S05]  /*0760*/  IMAD R9, R12, R7, R9 ;  /* 0x000000070c097224 */ /* 0x000fca00078e0209 */
[----:B------:R-:W-:-:S13]  /*0770*/  ISETP.GE.U32.AND P0, PT, R9, R12, PT ;  /* 0x0000000c0900720c */ /* 0x000fda0003f06070 */
[----:B------:R-:W-:Y:S01]  /*0780*/  @P0 IMAD.IADD R9, R9, 0x1, -R12 ;  /* 0x0000000109090824 */ /* 0x000fe200078e0a0c */
[----:B------:R-:W-:-:S04]  /*0790*/  @P0 IADD3 R6, PT, PT, R6, 0x1, RZ ;  /* 0x0000000106060810 */ /* 0x000fc80007ffe0ff */
[----:B------:R-:W-:-:S13]  /*07a0*/  ISETP.GE.U32.AND P1, PT, R9, R12, PT ;  /* 0x0000000c0900720c */ /* 0x000fda0003f26070 */
[----:B------:R-:W-:Y:S02]  /*07b0*/  @P1 IADD3 R6, PT, PT, R6, 0x1, RZ ;  /* 0x0000000106061810 */ /* 0x000fe40007ffe0ff */
[----:B------:R-:W-:-:S05]  /*07c0*/  @!P2 LOP3.LUT R6, RZ, R12, RZ, 0x33, !PT ;  /* 0x0000000cff06a212 */ /* 0x000fca00078e33ff */
[----:B------:R-:W-:-:S05]  /*07d0*/  IMAD.IADD R6, R11, 0x1, R6 ;  /* 0x000000010b067824 */ /* 0x000fca00078e0206 */
[C---:B------:R-:W-:Y:S02]  /*07e0*/  LOP3.LUT R7, R6.reuse, 0x3, RZ, 0xc0, !PT ;  /* 0x0000000306077812 */ /* 0x040fe400078ec0ff */
[----:B------:R-:W-:Y:S02]  /*07f0*/  ISETP.GE.U32.AND P1, PT, R6, 0x3, PT ;  /* 0x000000030600780c */ /* 0x000fe40003f26070 */
[----:B------:R-:W-:Y:S02]  /*0800*/  ISETP.NE.AND P0, PT, R7, 0x3, PT ;  /* 0x000000030700780c */ /* 0x000fe40003f05270 */
[----:B------:R-:W-:-:S11]  /*0810*/  MOV R7, R8 ;  /* 0x0000000800077202 */ /* 0x000fd60000000f00 */
[----:B------:R-:W-:Y:S05]  /*0820*/  @!P0 BRA `(.L_x_50) ;  /* 0x00000000002c8947 */ /* 0x000fea0003800000 */
[----:B------:R-:W0:Y:S01]  /*0830*/  LDC.64 R10, c[0x0][0x380] ;  /* 0x0000e000ff0a7b82 */ /* 0x000e220000000a00 */
[----:B------:R-:W-:-:S04]  /*0840*/  IADD3 R6, PT, PT, R6, 0x1, RZ ;  /* 0x0000000106067810 */ /* 0x000fc80007ffe0ff */
[----:B------:R-:W-:-:S05]  /*0850*/  LOP3.LUT R6, R6, 0x3, RZ, 0xc0, !PT ;  /* 0x0000000306067812 */ /* 0x000fca00078ec0ff */
[----:B------:R-:W-:-:S07]  /*0860*/  IMAD.MOV R6, RZ, RZ, -R6 ;  /* 0x000000ffff067224 */ /* 0x000fce00078e0a06 */
.L_x_51:
[----:B0-----:R-:W-:-:S06]  /*0870*/  IMAD.WIDE R8, R7, 0x4, R10 ;  /* 0x0000000407087825 */ /* 0x001fcc00078e020a */
[----:B------:R-:W2:Y:S01]  /*0880*/  LDG.E R9, desc[UR6][R8.64] ;  /* 0x0000000608097981 */ /* 0x000ea2000c1e1900 */
[----:B------:R-:W-:Y:S02]  /*0890*/  IADD3 R6, PT, PT, R6, 0x1, RZ ;  /* 0x0000000106067810 */ /* 0x000fe40007ffe0ff */
[----:B------:R-:W-:Y:S02]  /*08a0*/  IADD3 R7, PT, PT, R2, R7, RZ ;  /* 0x0000000702077210 */ /* 0x000fe40007ffe0ff */
[----:B------:R-:W-:Y:S01]  /*08b0*/  ISETP.NE.AND P0, PT, R6, RZ, PT ;  /* 0x000000ff0600720c */ /* 0x000fe20003f05270 */
[----:B--2---:R-:W-:-:S12]  /*08c0*/  FADD R4, R9, R4 ;  /* 0x0000000409047221 */ /* 0x004fd80000000000 */
[----:B------:R-:W-:Y:S05]  /*08d0*/  @P0 BRA `(.L_x_51) ;  /* 0xfffffffc00e40947 */ /* 0x000fea000383ffff */
.L_x_50:
[----:B------:R-:W-:Y:S05]  /*08e0*/  BSYNC.RECONVERGENT B1 ;  /* 0x0000000000017941 */ /* 0x000fea0003800200 */
.L_x_49:
[----:B------:R-:W-:Y:S05]  /*08f0*/  @!P1 BRA `(.L_x_48) ;  /* 0x0000000000449947 */ /* 0x000fea0003800000 */
.L_x_52:
[----:B------:R-:W0:Y:S02]  /*0900*/  LDC.64 R8, c[0x0][0x380] ;  /* 0x0000e000ff087b82 */ /* 0x000e240000000a00 */
[----:B0-----:R-:W-:-:S04]  /*0910*/  IMAD.WIDE R14, R7, 0x4, R8 ;  /* 0x00000004070e7825 */ /* 0x001fc800078e0208 */
[C---:B------:R-:W-:Y:S02]  /*0920*/  IMAD.WIDE R8, R2.reuse, 0x4, R14 ;  /* 0x0000000402087825 */ /* 0x040fe400078e020e */
[----:B------:R-:W2:Y:S02]  /*0930*/  LDG.E R15, desc[UR6][R14.64] ;  /* 0x000000060e0f7981 */ /* 0x000ea4000c1e1900 */
[C---:B------:R-:W-:Y:S02]  /*0940*/  IMAD.WIDE R10, R2.reuse, 0x4, R8 ;  /* 0x00000004020a7825 */ /* 0x040fe400078e0208 */
[----:B------:R-:W3:Y:S02]  /*0950*/  LDG.E R9, desc[UR6][R8.64] ;  /* 0x0000000608097981 */ /* 0x000ee4000c1e1900 */
[C---:B------:R-:W-:Y:S02]  /*0960*/  IMAD.WIDE R12, R2.reuse, 0x4, R10 ;  /* 0x00000004020c7825 */ /* 0x040fe400078e020a */
[----:B------:R-:W4:Y:S04]  /*0970*/  LDG.E R11, desc[UR6][R10.64] ;  /* 0x000000060a0b7981 */ /* 0x000f28000c1e1900 */
[----:B------:R-:W5:Y:S01]  /*0980*/  LDG.E R13, desc[UR6][R12.64] ;  /* 0x000000060c0d7981 */ /* 0x000f62000c1e1900 */
[----:B------:R-:W-:-:S04]  /*0990*/  IADD3 R7, PT, PT, R2, R7, R2 ;  /* 0x0000000702077210 */ /* 0x000fc80007ffe002 */
[----:B------:R-:W-:-:S04]  /*09a0*/  IADD3 R7, PT, PT, R2, R7, R2 ;  /* 0x0000000702077210 */ /* 0x000fc80007ffe002 */
[----:B------:R-:W-:Y:S01]  /*09b0*/  ISETP.GE.AND P0, PT, R7, R5, PT ;  /* 0x000000050700720c */ /* 0x000fe20003f06270 */
[----:B--2---:R-:W-:-:S04]  /*09c0*/  FADD R4, R15, R4 ;  /* 0x000000040f047221 */ /* 0x004fc80000000000 */
[----:B---3--:R-:W-:-:S04]  /*09d0*/  FADD R4, R4, R9 ;  /* 0x0000000904047221 */ /* 0x008fc80000000000 */
[----:B----4-:R-:W-:-:S04]  /*09e0*/  FADD R4, R4, R11 ;  /* 0x0000000b04047221 */ /* 0x010fc80000000000 */
[----:B-----5:R-:W-:Y:S01]  /*09f0*/  FADD R4, R4, R13 ;  /* 0x0000000d04047221 */ /* 0x020fe20000000000 */
[----:B------:R-:W-:Y:S06]  /*0a00*/  @!P0 BRA `(.L_x_52) ;  /* 0xfffffffc00bc8947 */ /* 0x000fec000383ffff */
.L_x_48:
[----:B------:R-:W-:Y:S05]  /*0a10*/  BSYNC.RECONVERGENT B0 ;  /* 0x0000000000007941 */ /* 0x000fea0003800200 */
.L_x_47:
[----:B------:R-:W0:Y:S01]  /*0a20*/  SHFL.DOWN PT, R5, R4, 0x10, 0x1f ;  /* 0x0a001f0004057f89 */ /* 0x000e2200000e0000 */
[C---:B------:R-:W-:Y:S02]  /*0a30*/  LOP3.LUT P0, RZ, R0.reuse, 0x1f, RZ, 0xc0, !PT ;  /* 0x0000001f00ff7812 */ /* 0x040fe4000780c0ff */
[----:B------:R-:W-:-:S11]  /*0a40*/  ISETP.GT.U32.AND P1, PT, R0, 0x7, PT ;  /* 0x000000070000780c */ /* 0x000fd60003f24070 */
[----:B------:R-:W2:Y:S01]  /*0a50*/  @!P0 S2R R11, SR_CgaCtaId ;  /* 0x00000000000b8919 */ /* 0x000ea20000008800 */
[----:B0-----:R-:W-:Y:S01]  /*0a60*/  FADD R5, R5, R4 ;  /* 0x0000000405057221 */ /* 0x001fe20000000000 */
[----:B------:R-:W-:-:S04]  /*0a70*/  @!P0 MOV R4, 0x400 ;  /* 0x0000040000048802 */ /* 0x000fc80000000f00 */
[----:B------:R-:W0:Y:S01]  /*0a80*/  SHFL.DOWN PT, R2, R5, 0x8, 0x1f ;  /* 0x09001f0005027f89 */ /* 0x000e2200000e0000 */
[----:B--2---:R-:W-:-:S04]  /*0a90*/  @!P0 LEA R11, R11, R4, 0x18 ;  /* 0x000000040b0b8211 */ /* 0x004fc800078ec0ff */
[----:B------:R-:W-:Y:S01]  /*0aa0*/  @!P0 LEA.HI R11, R0, R11, RZ, 0x1d ;  /* 0x0000000b000b8211 */ /* 0x000fe200078fe8ff */
[----:B0-----:R-:W-:-:S05]  /*0ab0*/  FADD R2, R5, R2 ;  /* 0x0000000205027221 */ /* 0x001fca0000000000 */
[----:B-1----:R-:W0:Y:S02]  /*0ac0*/  SHFL.DOWN PT, R7, R2, 0x4, 0x1f ;  /* 0x08801f0002077f89 */ /* 0x002e2400000e0000 */
[----:B0-----:R-:W-:-:S05]  /*0ad0*/  FADD R7, R2, R7 ;  /* 0x0000000702077221 */ /* 0x001fca0000000000 */
[----:B------:R-:W0:Y:S02]  /*0ae0*/  SHFL.DOWN PT, R6, R7, 0x2, 0x1f ;  /* 0x08401f0007067f89 */ /* 0x000e2400000e0000 */
[----:B0-----:R-:W-:-:S05]  /*0af0*/  FADD R6, R7, R6 ;  /* 0x0000000607067221 */ /* 0x001fca0000000000 */
[----:B------:R-:W0:Y:S02]  /*0b00*/  SHFL.DOWN PT, R9, R6, 0x1, 0x1f ;  /* 0x08201f0006097f89 */ /* 0x000e2400000e0000 */
[----:B0-----:R-:W-:-:S05]  /*0b10*/  FADD R2, R6, R9 ;  /* 0x0000000906027221 */ /* 0x001fca0000000000 */
        /* <DEDUP_REMOVED lines=10> */
[----:B0-----:R-:W-:-:S05]  /*0bc0*/  FADD R5, R2, R5 ;  /* 0x0000000502057221 */ /* 0x001fca0000000000 */
[----:B------:R-:W0:Y:S02]  /*0bd0*/  SHFL.DOWN PT, R4, R5, 0x8, 0x1f ;  /* 0x09001f0005047f89 */ /* 0x000e2400000e0000 */
[----:B0-----:R-:W-:-:S05]  /*0be0*/  FADD R4, R5, R4 ;  /* 0x0000000405047221 */ /* 0x001fca0000000000 */
[----:B------:R-:W0:Y:S02]  /*0bf0*/  SHFL.DOWN PT, R7, R4, 0x4, 0x1f ;  /* 0x08801f0004077f89 */ /* 0x000e2400000e0000 */
[----:B0-----:R-:W-:-:S05]  /*0c00*/  FADD R7, R4, R7 ;  /* 0x0000000704077221 */ /* 0x001fca0000000000 */
[----:B------:R-:W0:Y:S02]  /*0c10*/  SHFL.DOWN PT, R6, R7, 0x2, 0x1f ;  /* 0x08401f0007067f89 */ /* 0x000e2400000e0000 */
[----:B0-----:R-:W-:-:S05]  /*0c20*/  FADD R6, R7, R6 ;  /* 0x0000000607067221 */ /* 0x001fca0000000000 */
[----:B------:R0:W1:Y:S01]  /*0c30*/  SHFL.DOWN PT, R9, R6, 0x1, 0x1f ;  /* 0x08201f0006097f89 */ /* 0x00006200000e0000 */
[----:B------:R-:W-:Y:S05]  /*0c40*/  @P0 EXIT ;  /* 0x000000000000094d */ /* 0x000fea0003800000 */
[----:B------:R-:W2:Y:S01]  /*0c50*/  LDC.64 R4, c[0x0][0x388] ;  /* 0x0000e200ff047b82 */ /* 0x000ea20000000a00 */
[----:B-1----:R-:W-:Y:S01]  /*0c60*/  FADD R9, R6, R9 ;  /* 0x0000000906097221 */ /* 0x002fe20000000000 */
[----:B--2---:R-:W-:-:S05]  /*0c70*/  IMAD.WIDE.U32 R2, R3, 0x4, R4 ;  /* 0x0000000403027825 */ /* 0x004fca00078e0004 */
[----:B------:R-:W-:Y:S01]  /*0c80*/  STG.E desc[UR6][R2.64], R9 ;  /* 0x0000000902007986 */ /* 0x000fe2000c101906 */
[----:B------:R-:W-:Y:S05]  /*0c90*/  EXIT ;  /* 0x000000000000794d */ /* 0x000fea0003800000 */
.L_x_53:
        /* <DEDUP_REMOVED lines=14> */
.L_x_56:


//--------------------- .nv.shared._Z16reduce_warplevelIiLi256EEvPT_S1_i --------------------------
	.section	.nv.shared._Z16reduce_warplevelIiLi256EEvPT_S1_i,"aw",@nobits
	.sectionflags	@""
	.align	4
.nv.shared._Z16reduce_warplevelIiLi256EEvPT_S1_i:
	.zero		1056


//--------------------- .nv.shared.reserved.0     --------------------------
	.section	.nv.shared.reserved.0,"aw",@nobits
	.weak		__nv_reservedSMEM_offset_0_alias
	.size		__nv_reservedSMEM_offset_0_alias, 0, 64
	.other		__nv_reservedSMEM_offset_0_alias,@"STO_CUDA_RESERVED_SHARED STV_DEFAULT"
__nv_reservedSMEM_offset_0_alias:
	.zero		0
	.zero		64


//--------------------- .nv.shared._Z16reduce_warplevelIdLi256EEvPT_S1_i --------------------------
	.section	.nv.shared._Z16reduce_warplevelIdLi256EEvPT_S1_i,"aw",@nobits
	.sectionflags	@""
	.align	8
.nv.shared._Z16reduce_warplevelIdLi256EEvPT_S1_i:
	.zero		1088


//--------------------- .nv.shared._Z16reduce_warplevelIfLi256EEvPT_S1_i --------------------------
	.section	.nv.shared._Z16reduce_warplevelIfLi256EEvPT_S1_i,"aw",@nobits
	.sectionflags	@""
	.align	4
.nv.shared._Z16reduce_warplevelIfLi256EEvPT_S1_i:
	.zero		1056


//--------------------- .nv.constant0._Z16reduce_warplevelIiLi256EEvPT_S1_i --------------------------
	.section	.nv.constant0._Z16reduce_warplevelIiLi256EEvPT_S1_i,"a",@progbits
	.sectionflags	@""
	.align	4
.nv.constant0._Z16reduce_warplevelIiLi256EEvPT_S1_i:
	.zero		916


//--------------------- .nv.constant0._Z16reduce_warplevelIdLi256EEvPT_S1_i --------------------------
	.section	.nv.constant0._Z16reduce_warplevelIdLi256EEvPT_S1_i,"a",@progbits
	.sectionflags	@""
	.align	4
.nv.constant0._Z16reduce_warplevelIdLi256EEvPT_S1_i:
	.zero		916


//--------------------- .nv.constant0._Z16reduce_warplevelIfLi256EEvPT_S1_i --------------------------
	.section	.nv.constant0._Z16reduce_warplevelIfLi256EEvPT_S1_i,"a",@progbits
	.sectionflags	@""
	.align	4
.nv.constant0._Z16reduce_warplevelIfLi256EEvPT_S1_i:
	.zero		916


//--------------------- SYMBOLS --------------------------

	.type		.nv.reservedSmem.offset0,@object
	.size		.nv.reservedSmem.offset0,0x4
	.type		.nv.reservedSmem.cap,@object
	.size		.nv.reservedSmem.cap,0x4
